def matmul_kernel(
    a_ptr,
    b_ptr,
    c_ptr,
    M,
    N,
    K,
    stride_am,
    stride_ak,
    stride_bk,
    stride_bn,
    stride_cm,
    stride_cn,
    BLOCK_M: tl.constexpr,
    BLOCK_N: tl.constexpr,
    BLOCK_K: tl.constexpr,
    GROUP_M: tl.constexpr,
):
    pid = tl.program_id(axis=0)
    num_pid_m = tl.cdiv(M, BLOCK_M)
    num_pid_n = tl.cdiv(N, BLOCK_N)
    num_pid_in_group = GROUP_M * num_pid_n
    group_id = pid // num_pid_in_group
    first_pid_m = group_id * GROUP_M
    group_size_m = min(num_pid_m - first_pid_m, GROUP_M)
    pid_m = first_pid_m + ((pid % num_pid_in_group) % group_size_m)
    pid_n = (pid % num_pid_in_group) // group_size_m

    offs_am = (pid_m * BLOCK_M + tl.arange(0, BLOCK_M)) % M
    offs_bn = (pid_n * BLOCK_N + tl.arange(0, BLOCK_N)) % N
    offs_k = tl.arange(0, BLOCK_K)
    a_ptrs = a_ptr + offs_am[:, None] * stride_am + offs_k[None, :] * stride_ak
    b_ptrs = b_ptr + offs_k[:, None] * stride_bk + offs_bn[None, :] * stride_bn

    acc = tl.zeros((BLOCK_M, BLOCK_N), dtype=tl.float32)
    for kk in range(0, tl.cdiv(K, BLOCK_K)):
        a = tl.load(a_ptrs, mask=offs_k[None, :] < K - kk * BLOCK_K, other=0.0)
        b = tl.load(b_ptrs, mask=offs_k[:, None] < K - kk * BLOCK_K, other=0.0)
        acc = tl.dot(a, b, acc)
        a_ptrs += BLOCK_K * stride_ak
        b_ptrs += BLOCK_K * stride_bk

    c = acc.to(c_ptr.dtype.element_ty)
    offs_cm = pid_m * BLOCK_M + tl.arange(0, BLOCK_M)
    offs_cn = pid_n * BLOCK_N + tl.arange(0, BLOCK_N)
    c_ptrs = c_ptr + offs_cm[:, None] * stride_cm + offs_cn[None, :] * stride_cn
    mask = (offs_cm[:, None] < M) & (offs_cn[None, :] < N)
    tl.store(c_ptrs, c, mask=mask)

# config = {"BLOCK_K": 64, "BLOCK_M": 128, "BLOCK_N": 64, "GROUP_M": 8, "arch": "sm_100", "dtype": "fp16", "num_ctas": 4, "num_stages": 3, "num_warps": 4}
# arch = sm_100


// ===== COMPILED SASS (sm_100a) =====

	.target	sm_100a

	.elftype	@"ET_EXEC"


//--------------------- .note.nv.tkinfo           --------------------------
	.section	.note.nv.tkinfo,"",@"SHT_NOTE"
	.sectionflags	@"SHF_NOTE_NV_TKINFO"
	.tkinfo
        /*0018*/ 	.word	0x00000081
        /*0030*/ 	.string	""
        /*0030*/ 	.string	"ptxas-blackwell"
        /*0030*/ 	.string	"Cuda compilation tools, release 12.9, V12.9.86"
        /*0030*/ 	.string	"Build cuda_12.9.r12.9/compiler.36037853_0"
        /*0030*/ 	.string	"-v  -suppress-debug-info  -lineinfo  -arch sm_100a "



//--------------------- .note.nv.cuver            --------------------------
	.section	.note.nv.cuver,"",@"SHT_NOTE"
	.sectionflags	@"SHF_NOTE_NV_CUVER"
        /*0018*/ 	.short	0x0001
        /*001a*/ 	.short	0x0064
        /*001c*/ 	.short	0x0001
        /*001e*/ 	.short	0x0000
        /*0020*/ 	.short	0x0001
        /*0022*/ 	.short	0x0000


//--------------------- .nv.info                  --------------------------
	.section	.nv.info,"",@"SHT_CUDA_INFO"
	.align	4


	//----- nvinfo : EIATTR_REGCOUNT
	.align		4
        /*0000*/ 	.byte	0x04, 0x2f
        /*0002*/ 	.short	(.L_4 - .L_3)
	.align		4
.L_3:
        /*0004*/ 	.word	index@(matmul_kernel)
        /*0008*/ 	.word	0x000000a8


	//----- nvinfo : EIATTR_FRAME_SIZE
	.align		4
.L_4:
        /*000c*/ 	.byte	0x04, 0x11
        /*000e*/ 	.short	(.L_6 - .L_5)
	.align		4
.L_5:
        /*0010*/ 	.word	index@($__internal_2_$__cuda_sm10x_tcgen05_guardrail_trap_unallocated_columns_being_dealloced)
        /*0014*/ 	.word	0x00000000


	//----- nvinfo : EIATTR_FRAME_SIZE
	.align		4
.L_6:
        /*0018*/ 	.byte	0x04, 0x11
        /*001a*/ 	.short	(.L_8 - .L_7)
	.align		4
.L_7:
        /*001c*/ 	.word	index@($__internal_1_$__cuda_sm10x_tcgen05_guardrail_trap_phase_invalid_during_alloc)
        /*0020*/ 	.word	0x00000000


	//----- nvinfo : EIATTR_FRAME_SIZE
	.align		4
.L_8:
        /*0024*/ 	.byte	0x04, 0x11
        /*0026*/ 	.short	(.L_10 - .L_9)
	.align		4
.L_9:
        /*0028*/ 	.word	index@($__internal_0_$__cuda_sm10x_tcgen05_guardrail_trap_col_being_dealloced_not_returned_by_alloc)
        /*002c*/ 	.word	0x00000000


	//----- nvinfo : EIATTR_FRAME_SIZE
	.align		4
.L_10:
        /*0030*/ 	.byte	0x04, 0x11
        /*0032*/ 	.short	(.L_12 - .L_11)
	.align		4
.L_11:
        /*0034*/ 	.word	index@(matmul_kernel)
        /*0038*/ 	.word	0x00000000


	//----- nvinfo : EIATTR_MIN_STACK_SIZE
	.align		4
.L_12:
        /*003c*/ 	.byte	0x04, 0x12
        /*003e*/ 	.short	(.L_14 - .L_13)
	.align		4
.L_13:
        /*0040*/ 	.word	index@(matmul_kernel)
        /*0044*/ 	.word	0x00000000
.L_14:


//--------------------- .nv.info.matmul_kernel    --------------------------
	.section	.nv.info.matmul_kernel,"",@"SHT_CUDA_INFO"
	.sectionflags	@""
	.align	4


	//----- nvinfo : EIATTR_CUDA_API_VERSION
	.align		4
        /*0000*/ 	.byte	0x04, 0x37
        /*0002*/ 	.short	(.L_16 - .L_15)
.L_15:
        /*0004*/ 	.word	0x00000081


	//----- nvinfo : EIATTR_KPARAM_INFO
	.align		4
.L_16:
        /*0008*/ 	.byte	0x04, 0x17
        /*000a*/ 	.short	(.L_18 - .L_17)
.L_17:
        /*000c*/ 	.word	0x00000000
        /*0010*/ 	.short	0x000d
        /*0012*/ 	.short	0x0048
        /*0014*/ 	.byte	0x00, 0xf4, 0x21, 0x00


	//----- nvinfo : EIATTR_KPARAM_INFO
	.align		4
.L_18:
        /*0018*/ 	.byte	0x04, 0x17
        /*001a*/ 	.short	(.L_20 - .L_19)
.L_19:
        /*001c*/ 	.word	0x00000000
        /*0020*/ 	.short	0x000c
        /*0022*/ 	.short	0x0040
        /*0024*/ 	.byte	0x00, 0xf4, 0x21, 0x00


	//----- nvinfo : EIATTR_KPARAM_INFO
	.align		4
.L_20:
        /*0028*/ 	.byte	0x04, 0x17
        /*002a*/ 	.short	(.L_22 - .L_21)
.L_21:
        /*002c*/ 	.word	0x00000000
        /*0030*/ 	.short	0x000b
        /*0032*/ 	.short	0x0038
        /*0034*/ 	.byte	0x00, 0xf0, 0x11, 0x00


	//----- nvinfo : EIATTR_KPARAM_INFO
	.align		4
.L_22:
        /*0038*/ 	.byte	0x04, 0x17
        /*003a*/ 	.short	(.L_24 - .L_23)
.L_23:
        /*003c*/ 	.word	0x00000000
        /*0040*/ 	.short	0x000a
        /*0042*/ 	.short	0x0034
        /*0044*/ 	.byte	0x00, 0xf0, 0x11, 0x00


	//----- nvinfo : EIATTR_KPARAM_INFO
	.align		4
.L_24:
        /*0048*/ 	.byte	0x04, 0x17
        /*004a*/ 	.short	(.L_26 - .L_25)
.L_25:
        /*004c*/ 	.word	0x00000000
        /*0050*/ 	.short	0x0009
        /*0052*/ 	.short	0x0030
        /*0054*/ 	.byte	0x00, 0xf0, 0x11, 0x00


	//----- nvinfo : EIATTR_KPARAM_INFO
	.align		4
.L_26:
        /*0058*/ 	.byte	0x04, 0x17
        /*005a*/ 	.short	(.L_28 - .L_27)
.L_27:
        /*005c*/ 	.word	0x00000000
        /*0060*/ 	.short	0x0008
        /*0062*/ 	.short	0x002c
        /*0064*/ 	.byte	0x00, 0xf0, 0x11, 0x00


	//----- nvinfo : EIATTR_KPARAM_INFO
	.align		4
.L_28:
        /*0068*/ 	.byte	0x04, 0x17
        /*006a*/ 	.short	(.L_30 - .L_29)
.L_29:
        /*006c*/ 	.word	0x00000000
        /*0070*/ 	.short	0x0007
        /*0072*/ 	.short	0x0028
        /*0074*/ 	.byte	0x00, 0xf0, 0x11, 0x00


	//----- nvinfo : EIATTR_KPARAM_INFO
	.align		4
.L_30:
        /*0078*/ 	.byte	0x04, 0x17
        /*007a*/ 	.short	(.L_32 - .L_31)
.L_31:
        /*007c*/ 	.word	0x00000000
        /*0080*/ 	.short	0x0006
        /*0082*/ 	.short	0x0024
        /*0084*/ 	.byte	0x00, 0xf0, 0x11, 0x00


	//----- nvinfo : EIATTR_KPARAM_INFO
	.align		4
.L_32:
        /*0088*/ 	.byte	0x04, 0x17
        /*008a*/ 	.short	(.L_34 - .L_33)
.L_33:
        /*008c*/ 	.word	0x00000000
        /*0090*/ 	.short	0x0005
        /*0092*/ 	.short	0x0020
        /*0094*/ 	.byte	0x00, 0xf0, 0x11, 0x00


	//----- nvinfo : EIATTR_KPARAM_INFO
	.align		4
.L_34:
        /*0098*/ 	.byte	0x04, 0x17
        /*009a*/ 	.short	(.L_36 - .L_35)
.L_35:
        /*009c*/ 	.word	0x00000000
        /*00a0*/ 	.short	0x0004
        /*00a2*/ 	.short	0x001c
        /*00a4*/ 	.byte	0x00, 0xf0, 0x11, 0x00


	//----- nvinfo : EIATTR_KPARAM_INFO
	.align		4
.L_36:
        /*00a8*/ 	.byte	0x04, 0x17
        /*00aa*/ 	.short	(.L_38 - .L_37)
.L_37:
        /*00ac*/ 	.word	0x00000000
        /*00b0*/ 	.short	0x0003
        /*00b2*/ 	.short	0x0018
        /*00b4*/ 	.byte	0x00, 0xf0, 0x11, 0x00


	//----- nvinfo : EIATTR_KPARAM_INFO
	.align		4
.L_38:
        /*00b8*/ 	.byte	0x04, 0x17
        /*00ba*/ 	.short	(.L_40 - .L_39)
.L_39:
        /*00bc*/ 	.word	0x00000000
        /*00c0*/ 	.short	0x0002
        /*00c2*/ 	.short	0x0010
        /*00c4*/ 	.byte	0x00, 0xf4, 0x21, 0x00


	//----- nvinfo : EIATTR_KPARAM_INFO
	.align		4
.L_40:
        /*00c8*/ 	.byte	0x04, 0x17
        /*00ca*/ 	.short	(.L_42 - .L_41)
.L_41:
        /*00cc*/ 	.word	0x00000000
        /*00d0*/ 	.short	0x0001
        /*00d2*/ 	.short	0x0008
        /*00d4*/ 	.byte	0x00, 0xf4, 0x21, 0x00


	//----- nvinfo : EIATTR_KPARAM_INFO
	.align		4
.L_42:
        /*00d8*/ 	.byte	0x04, 0x17
        /*00da*/ 	.short	(.L_44 - .L_43)
.L_43:
        /*00dc*/ 	.word	0x00000000
        /*00e0*/ 	.short	0x0000
        /*00e2*/ 	.short	0x0000
        /*00e4*/ 	.byte	0x00, 0xf4, 0x21, 0x00


	//----- nvinfo : EIATTR_EXPLICIT_CLUSTER
	.align		4
.L_44:
        /*00e8*/ 	.byte	0x01, 0x3e
	.zero		2


	//----- nvinfo : EIATTR_CTA_PER_CLUSTER
	.align		4
        /*00ec*/ 	.byte	0x04, 0x3d
        /*00ee*/ 	.short	(.L_46 - .L_45)
.L_45:
        /*00f0*/ 	.word	0x00000004
        /*00f4*/ 	.word	0x00000001
        /*00f8*/ 	.word	0x00000001


	//----- nvinfo : EIATTR_AT_ENTRY_FRAGMENTS
	.align		4
.L_46:
        /*00fc*/ 	.byte	0x04, 0x4f
        /*00fe*/ 	.short	(.L_48 - .L_47)


	//   ....[0]....
.L_47:
        /*0100*/ 	.word	0x00000004


	//----- nvinfo : EIATTR_RESERVED_SMEM_USED
	.align		4
.L_48:
        /*0104*/ 	.byte	0x01, 0x41
	.zero		2


	//----- nvinfo : EIATTR_SPARSE_MMA_MASK
	.align		4
        /*0108*/ 	.byte	0x03, 0x50
        /*010a*/ 	.short	0x0000


	//----- nvinfo : EIATTR_TCGEN05_1CTA_USED
	.align		4
        /*010c*/ 	.byte	0x01, 0x51
	.zero		2


	//----- nvinfo : EIATTR_MAXREG_COUNT
	.align		4
        /*0110*/ 	.byte	0x03, 0x1b
        /*0112*/ 	.short	0x00ff


	//----- nvinfo : EIATTR_NUM_BARRIERS
	.align		4
        /*0114*/ 	.byte	0x02, 0x4c
        /*0116*/ 	.byte	0x01
	.zero		1


	//----- nvinfo : EIATTR_INT_WARP_WIDE_INSTR_OFFSETS
	.align		4
        /*0118*/ 	.byte	0x04, 0x31
        /*011a*/ 	.short	(.L_50 - .L_49)


	//   ....[0]....
.L_49:
        /*011c*/ 	.word	0x00001b90


	//   ....[1]....
        /*0120*/ 	.word	0x00001c40


	//   ....[2]....
        /*0124*/ 	.word	0x000031b0


	//   ....[3]....
        /*0128*/ 	.word	0x00005d40


	//   ....[4]....
        /*012c*/ 	.word	0x00005d90


	//----- nvinfo : EIATTR_COOP_GROUP_MASK_REGIDS
	.align		4
.L_50:
        /*0130*/ 	.byte	0x04, 0x29
        /*0132*/ 	.short	(.L_52 - .L_51)


	//   ....[0]....
.L_51:
        /*0134*/ 	.word	0xffffffff


	//   ....[1]....
        /*0138*/ 	.word	0xffffffff


	//   ....[2]....
        /*013c*/ 	.word	0xffffffff


	//   ....[3]....
        /*0140*/ 	.word	0xffffffff


	//----- nvinfo : EIATTR_COOP_GROUP_INSTR_OFFSETS
	.align		4
.L_52:
        /*0144*/ 	.byte	0x04, 0x28
        /*0146*/ 	.short	(.L_54 - .L_53)


	//   ....[0]....
.L_53:
        /*0148*/ 	.word	0x00000070


	//   ....[1]....
        /*014c*/ 	.word	0x00000320


	//   ....[2]....
        /*0150*/ 	.word	0x00005be0


	//   ....[3]....
        /*0154*/ 	.word	0x00005e40


	//----- nvinfo : EIATTR_VRC_CTA_INIT_COUNT
	.align		4
.L_54:
        /*0158*/ 	.byte	0x02, 0x4a
        /*015a*/ 	.byte	0x80
	.zero		1


	//----- nvinfo : EIATTR_MBARRIER_INSTR_OFFSETS
	.align		4
        /*015c*/ 	.byte	0x04, 0x39
        /*015e*/ 	.short	(.L_56 - .L_55)


	//   ....[0]....
.L_55:
        /*0160*/ 	.word	0x00001ea0
        /*0164*/ 	.word	0x000000ff
        /*0168*/ 	.word	0x00000000
        /*016c*/ 	.short	0x0100
        /*016e*/ 	.byte	0x0a
	.zero		1


	//   ....[1]....
        /*0170*/ 	.word	0x00003200
        /*0174*/ 	.word	0x000000ff
        /*0178*/ 	.word	0x00006008
        /*017c*/ 	.short	0x0100
        /*017e*/ 	.byte	0x0d
	.zero		1


	//   ....[2]....
        /*0180*/ 	.word	0x00004180
        /*0184*/ 	.word	0x000000ff
        /*0188*/ 	.word	0x00000000
        /*018c*/ 	.short	0x010a
        /*018e*/ 	.byte	0x0a
	.zero		1


	//   ....[3]....
        /*0190*/ 	.word	0x00005390
        /*0194*/ 	.word	0x000000ff
        /*0198*/ 	.word	0x00000000
        /*019c*/ 	.short	0x010a
        /*019e*/ 	.byte	0x0a
	.zero		1


	//   ....[4]....
        /*01a0*/ 	.word	0x00005480
        /*01a4*/ 	.word	0x000000ff
        /*01a8*/ 	.word	0x00006000
        /*01ac*/ 	.short	0x0108
        /*01ae*/ 	.byte	0x0d
	.zero		1


	//   ....[5]....
        /*01b0*/ 	.word	0x000054d0
        /*01b4*/ 	.word	0x000000ff
        /*01b8*/ 	.word	0x00006008
        /*01bc*/ 	.short	0x0108
        /*01be*/ 	.byte	0x0d
	.zero		1


	//   ....[6]....
        /*01c0*/ 	.word	0x00005e60
        /*01c4*/ 	.word	0x000000ff
        /*01c8*/ 	.word	0x00000000
        /*01cc*/ 	.short	0x010a
        /*01ce*/ 	.byte	0x0a
	.zero		1


	//   ....[7]....
        /*01d0*/ 	.word	0x00005e90
        /*01d4*/ 	.word	0x000000ff
        /*01d8*/ 	.word	0x00000000
        /*01dc*/ 	.short	0x010a
        /*01de*/ 	.byte	0x0a
	.zero		1


	//----- nvinfo : EIATTR_NUM_MBARRIERS
	.align		4
.L_56:
        /*01e0*/ 	.byte	0x03, 0x38
        /*01e2*/ 	.short	0x0002


	//----- nvinfo : EIATTR_EXIT_INSTR_OFFSETS
	.align		4
        /*01e4*/ 	.byte	0x04, 0x1c
        /*01e6*/ 	.short	(.L_58 - .L_57)


	//   ....[0]....
.L_57:
        /*01e8*/ 	.word	0x00005e50


	//----- nvinfo : EIATTR_REQNTID
	.align		4
.L_58:
        /*01ec*/ 	.byte	0x04, 0x10
        /*01ee*/ 	.short	(.L_60 - .L_59)
.L_59:
        /*01f0*/ 	.word	0x00000080
        /*01f4*/ 	.word	0x00000001
        /*01f8*/ 	.word	0x00000001


	//----- nvinfo : EIATTR_CRS_STACK_SIZE
	.align		4
.L_60:
        /*01fc*/ 	.byte	0x04, 0x1e
        /*01fe*/ 	.short	(.L_62 - .L_61)
.L_61:
        /*0200*/ 	.word	0x00000000


	//----- nvinfo : EIATTR_CBANK_PARAM_SIZE
	.align		4
.L_62:
        /*0204*/ 	.byte	0x03, 0x19
        /*0206*/ 	.short	0x0050


	//----- nvinfo : EIATTR_PARAM_CBANK
	.align		4
        /*0208*/ 	.byte	0x04, 0x0a
        /*020a*/ 	.short	(.L_64 - .L_63)
	.align		4
.L_63:
        /*020c*/ 	.word	index@(.nv.constant0.matmul_kernel)
        /*0210*/ 	.short	0x0380
        /*0212*/ 	.short	0x0050


	//----- nvinfo : EIATTR_SW_WAR
	.align		4
.L_64:
        /*0214*/ 	.byte	0x04, 0x36
        /*0216*/ 	.short	(.L_66 - .L_65)
.L_65:
        /*0218*/ 	.word	0x00000008
.L_66:


//--------------------- .nv.compat                --------------------------
	.section	.nv.compat,"",@"SHT_CUDA_COMPAT_INFO"
	.align	4
        /*0000*/ 	.byte	0x02, 0x02, 0x02, 0x00, 0x02, 0x05, 0x05, 0x00, 0x02, 0x03, 0x00, 0x00, 0x02, 0x06, 0x01, 0x00


//--------------------- .nv.callgraph             --------------------------
	.section	.nv.callgraph,"",@"SHT_CUDA_CALLGRAPH"
	.align	4
	.sectionentsize	8
	.align		4
        /*0000*/ 	.word	0x00000000
	.align		4
        /*0004*/ 	.word	0xffffffff
	.align		4
        /*0008*/ 	.word	0x00000000
	.align		4
        /*000c*/ 	.word	0xfffffffe
	.align		4
        /*0010*/ 	.word	0x00000000
	.align		4
        /*0014*/ 	.word	0xfffffffd
	.align		4
        /*0018*/ 	.word	0x00000000
	.align		4
        /*001c*/ 	.word	0xfffffffc


//--------------------- .text.matmul_kernel       --------------------------
	.section	.text.matmul_kernel,"ax",@progbits
	.align	128
        .global         matmul_kernel
        .type           matmul_kernel,@function
        .size           matmul_kernel,(.L_x_20 - matmul_kernel)
        .other          matmul_kernel,@"STO_CUDA_ENTRY STV_DEFAULT"
matmul_kernel:
.text.matmul_kernel:
[----:B------:R-:W0:Y:S01]  /*0000*/  LDC R1, c[0x0][0x37c] ;  /* 0x0000df00ff017b82 */ /* 0x000e220000000800 */
[----:B------:R-:W1:Y:S01]  /*0010*/  S2R R0, SR_TID.X ;  /* 0x0000000000007919 */ /* 0x000e620000002100 */
[----:B------:R-:W2:Y:S01]  /*0020*/  LDCU.64 UR22, c[0x0][0x358] ;  /* 0x00006b00ff1677ac */ /* 0x000ea20008000a00 */
[----:B-1----:R-:W-:-:S13]  /*0030*/  ISETP.GE.U32.AND P0, PT, R0, 0x20, PT ;  /* 0x000000200000780c */ /* 0x002fda0003f06070 */
[----:B------:R-:W-:Y:S02]  /*0040*/  VOTEU.ANY UP0, P0 ;  /* 0x0000000000ff7886 */ /* 0x000fe40000000100 */
[----:B0-2---:R-:W-:Y:S05]  /*0050*/  BRA.U UP0, `(.L_x_0) ;  /* 0x0000000100b47547 */ /* 0x005fea000b800000 */
[----:B------:R-:W0:Y:S01]  /*0060*/  S2UR UR6, SR_CgaCtaId ;  /* 0x00000000000679c3 */ /* 0x000e220000008800 */
[----:B------:R-:W-:Y:S01]  /*0070*/  NOP ;  /* 0x0000000000007918 */ /* 0x000fe20000000000 */
[----:B------:R-:W-:Y:S02]  /*0080*/  UMOV UR4, 0x40 ;  /* 0x0000004000047882 */ /* 0x000fe40000000000 */
[----:B0-----:R-:W-:-:S09]  /*0090*/  ULEA UR4, UR6, UR4, 0x18 ;  /* 0x0000000406047291 */ /* 0x001fd2000f8ec0ff */
[----:B------:R-:W0:Y:S01]  /*00a0*/  LDS.U8 R2, [UR4] ;  /* 0x00000004ff027984 */ /* 0x000e220008000000 */
[----:B------:R-:W-:Y:S02]  /*00b0*/  UMOV UR4, 0x400 ;  /* 0x0000040000047882 */ /* 0x000fe40000000000 */
[----:B------:R-:W-:Y:S01]  /*00c0*/  ULEA UR4, UR6, UR4, 0x18 ;  /* 0x0000000406047291 */ /* 0x000fe2000f8ec0ff */
[----:B0-----:R-:W-:-:S13]  /*00d0*/  ISETP.NE.AND P0, PT, R2, RZ, PT ;  /* 0x000000ff0200720c */ /* 0x001fda0003f05270 */
[----:B------:R-:W-:Y:S05]  /*00e0*/  @P0 BRA `(.L_x_1) ;  /* 0x0000000000780947 */ /* 0x000fea0003800000 */
[----:B------:R-:W-:-:S13]  /*00f0*/  ELECT P0, URZ, PT ;  /* 0x0000000000ff782f */ /* 0x000fda0003800000 */
[----:B------:R-:W-:Y:S05]  /*0100*/  @!P0 BRA `(.L_x_2) ;  /* 0x0000000000808947 */ /* 0x000fea0003800000 */
[----:B------:R-:W-:Y:S01]  /*0110*/  UMOV UR5, 0x1 ;  /* 0x0000000100057882 */ /* 0x000fe20000000000 */
[----:B------:R-:W-:-:S04]  /*0120*/  IMAD.MOV.U32 R5, RZ, RZ, 0x1 ;  /* 0x00000001ff057424 */ /* 0x000fc800078e00ff */
[----:B------:R-:W-:Y:S04]  /*0130*/  DEPBAR.LE SB0, 0x36 ;  /* 0x00008d800000791a */ /* 0x000fe80000000000 */
[----:B------:R-:W0:Y:S02]  /*0140*/  UTCATOMSWS.FIND_AND_SET.ALIGN UP1, UR5, UR5 ;  /* 0x00000005000575e3 */ /* 0x000e240008020800 */
[----:B0-----:R-:W-:-:S04]  /*0150*/  PLOP3.LUT P0, PT, PT, PT, UP1, 0x80, 0x8 ;  /* 0x000000000008781c */ /* 0x001fc80003f0f018 */
[----:B------:R-:W-:-:S04]  /*0160*/  SEL R2, RZ, 0xffffffff, !P0 ;  /* 0xffffffffff027807 */ /* 0x000fc80004000000 */
[----:B------:R-:W-:Y:S01]  /*0170*/  ISETP.NE.AND P0, PT, R2, RZ, PT ;  /* 0x000000ff0200720c */ /* 0x000fe20003f05270 */
[----:B------:R-:W-:-:S12]  /*0180*/  IMAD.U32 R2, RZ, RZ, UR5 ;  /* 0x00000005ff027e24 */ /* 0x000fd8000f8e00ff */
[----:B------:R-:W-:Y:S05]  /*0190*/  @P0 BRA `(.L_x_3) ;  /* 0x0000000000240947 */ /* 0x000fea0003800000 */
.L_x_4:
[----:B------:R-:W-:Y:S05]  /*01a0*/  NANOSLEEP 0x64 ;  /* 0x000000640000795d */ /* 0x000fea0003800000 */
[----:B------:R-:W-:-:S05]  /*01b0*/  UMOV UR5, 0x1 ;  /* 0x0000000100057882 */ /* 0x000fca0000000000 */
[----:B------:R-:W-:Y:S04]  /*01c0*/  DEPBAR.LE SB0, 0x36 ;  /* 0x00008d800000791a */ /* 0x000fe80000000000 */
[----:B------:R-:W0:Y:S02]  /*01d0*/  UTCATOMSWS.FIND_AND_SET.ALIGN UP1, UR5, UR5 ;  /* 0x00000005000575e3 */ /* 0x000e240008020800 */
[----:B0-----:R-:W-:-:S04]  /*01e0*/  PLOP3.LUT P0, PT, PT, PT, UP1, 0x80, 0x8 ;  /* 0x000000000008781c */ /* 0x001fc80003f0f018 */
[----:B------:R-:W-:-:S04]  /*01f0*/  SEL R2, RZ, 0xffffffff, !P0 ;  /* 0xffffffffff027807 */ /* 0x000fc80004000000 */
[----:B------:R-:W-:Y:S01]  /*0200*/  ISETP.NE.AND P0, PT, R2, RZ, PT ;  /* 0x000000ff0200720c */ /* 0x000fe20003f05270 */
[----:B------:R-:W-:-:S12]  /*0210*/  IMAD.U32 R2, RZ, RZ, UR5 ;  /* 0x00000005ff027e24 */ /* 0x000fd8000f8e00ff */
[----:B------:R-:W-:Y:S05]  /*0220*/  @!P0 BRA `(.L_x_4) ;  /* 0xfffffffc00dc8947 */ /* 0x000fea000383ffff */
.L_x_3:
[C---:B------:R-:W-:Y:S01]  /*0230*/  VIADD R4, R2.reuse, 0x10 ;  /* 0x0000001002047836 */ /* 0x040fe20000000000 */
[----:B------:R-:W-:Y:S01]  /*0240*/  UMOV UR5, 0x50 ;  /* 0x0000005000057882 */ /* 0x000fe20000000000 */
[C---:B------:R-:W-:Y:S01]  /*0250*/  SHF.L.U32 R3, R5.reuse, R2, RZ ;  /* 0x0000000205037219 */ /* 0x040fe200000006ff */
[----:B------:R-:W-:Y:S01]  /*0260*/  ULEA UR5, UR6, UR5, 0x18 ;  /* 0x0000000506057291 */ /* 0x000fe2000f8ec0ff */
[----:B------:R-:W-:Y:S01]  /*0270*/  IMAD.SHL.U32 R2, R2, 0x20, RZ ;  /* 0x0000002002027824 */ /* 0x000fe200078e00ff */
[----:B------:R-:W-:-:S04]  /*0280*/  SHF.L.U32 R4, R5, R4, RZ ;  /* 0x0000000405047219 */ /* 0x000fc800000006ff */
[----:B------:R-:W-:-:S05]  /*0290*/  LOP3.LUT R3, R4, R3, RZ, 0xfc, !PT ;  /* 0x0000000304037212 */ /* 0x000fca00078efcff */
[----:B------:R0:W-:Y:S04]  /*02a0*/  ATOMS.OR RZ, [UR5], R3 ;  /* 0x00000003ffff798c */ /* 0x0001e8000b000005 */
[----:B------:R0:W-:Y:S01]  /*02b0*/  STS [UR4], R2 ;  /* 0x00000002ff007988 */ /* 0x0001e20008000804 */
[----:B------:R-:W-:Y:S05]  /*02c0*/  BRA `(.L_x_2) ;  /* 0x0000000000107947 */ /* 0x000fea0003800000 */
.L_x_1:
[----:B------:R-:W-:-:S05]  /*02d0*/  IMAD.MOV.U32 R2, RZ, RZ, -0x1 ;  /* 0xffffffffff027424 */ /* 0x000fca00078e00ff */
[----:B------:R0:W-:Y:S02]  /*02e0*/  STS [UR4], R2 ;  /* 0x00000002ff007988 */ /* 0x0001e40008000804 */
[----:B0-----:R-:W-:-:S07]  /*02f0*/  MOV R2, 0x310 ;  /* 0x0000031000027802 */ /* 0x001fce0000000f00 */
[----:B------:R-:W-:Y:S05]  /*0300*/  CALL.REL.NOINC `($__internal_1_$__cuda_sm10x_tcgen05_guardrail_trap_phase_invalid_during_alloc) ;  /* 0x0000005800f87944 */ /* 0x000fea0003c00000 */
.L_x_2:
[----:B------:R-:W-:Y:S05]  /*0310*/  WARPSYNC.ALL ;  /* 0x0000000000007948 */ /* 0x000fea0003800000 */
[----:B------:R-:W-:Y:S01]  /*0320*/  NOP ;  /* 0x0000000000007918 */ /* 0x000fe20000000000 */
.L_x_0:
[----:B------:R-:W1:Y:S08]  /*0330*/  LDC.64 R10, c[0x0][0x398] ;  /* 0x0000e600ff0a7b82 */ /* 0x000e700000000a00 */
[----:B------:R-:W2:Y:S02]  /*0340*/  S2UR UR5, SR_CgaSize ;  /* 0x00000000000579c3 */ /* 0x000ea40000008a00 */
[----:B--2---:R-:W-:-:S12]  /*0350*/  UIMAD UR5, UR5, -0xa0, URZ ;  /* 0xffffff60050578a4 */ /* 0x004fd8000f8e02ff */
[----:B------:R-:W2:Y:S01]  /*0360*/  LDCU UR5, c[0x0][UR5+0x2b0] ;  /* 0x00005600050577ac */ /* 0x000ea20008000800 */
[----:B------:R-:W-:Y:S02]  /*0370*/  SHF.R.U32.HI R105, RZ, 0x6, R0 ;  /* 0x00000006ff697819 */ /* 0x000fe40000011600 */
[----:B------:R-:W-:Y:S01]  /*0380*/  LOP3.LUT R18, R0, 0x3f, RZ, 0xc0, !PT ;  /* 0x0000003f00127812 */ /* 0x000fe200078ec0ff */
[----:B------:R-:W3:Y:S01]  /*0390*/  LDCU.128 UR8, c[0x0][0x3a0] ;  /* 0x00007400ff0877ac */ /* 0x000ee20008000c00 */
[----:B------:R-:W-:Y:S01]  /*03a0*/  SGXT.U32 R105, R105, 0x1 ;  /* 0x000000016969781a */ /* 0x000fe20000000000 */
[----:B------:R-:W4:Y:S01]  /*03b0*/  S2UR UR4, SR_CTAID.X ;  /* 0x00000000000479c3 */ /* 0x000f220000002500 */
[----:B------:R-:W-:Y:S01]  /*03c0*/  UMOV UR13, 0x400 ;  /* 0x00000400000d7882 */ /* 0x000fe20000000000 */
[----:B------:R-:W5:Y:S01]  /*03d0*/  LDCU.128 UR16, c[0x0][0x380] ;  /* 0x00007000ff1077ac */ /* 0x000f620008000c00 */
[----:B------:R-:W-:Y:S01]  /*03e0*/  LOP3.LUT R52, R105, 0x12, RZ, 0xfc, !PT ;  /* 0x0000001269347812 */ /* 0x000fe200078efcff */
[----:B------:R-:W-:Y:S01]  /*03f0*/  UMOV UR7, 0x1 ;  /* 0x0000000100077882 */ /* 0x000fe20000000000 */
[----:B---3--:R-:W-:Y:S01]  /*0400*/  UIADD3 UR28, UPT, UPT, UR8, 0x3f, URZ ;  /* 0x0000003f081c7890 */ /* 0x008fe2000fffe0ff */
[----:B01----:R-:W-:Y:S01]  /*0410*/  VIADD R2, R11, 0x3f ;  /* 0x0000003f0b027836 */ /* 0x003fe20000000000 */
[----:B------:R-:W-:Y:S01]  /*0420*/  IABS R15, R10 ;  /* 0x0000000a000f7213 */ /* 0x000fe20000000000 */
[----:B------:R-:W-:Y:S01]  /*0430*/  IMAD.U32 R45, RZ, RZ, UR10 ;  /* 0x0000000aff2d7e24 */ /* 0x000fe2000f8e00ff */
[----:B------:R-:W-:Y:S01]  /*0440*/  UISETP.GT.AND UP1, UPT, UR28, 0x3f, UPT ;  /* 0x0000003f1c00788c */ /* 0x000fe2000bf24270 */
[----:B------:R-:W-:-:S02]  /*0450*/  LOP3.LUT R70, RZ, R11, RZ, 0x33, !PT ;  /* 0x0000000bff467212 */ /* 0x000fc400078e33ff */
[----:B------:R-:W-:Y:S02]  /*0460*/  SHF.R.S32.HI R3, RZ, 0x1f, R2 ;  /* 0x0000001fff037819 */ /* 0x000fe40000011402 */
[----:B----4-:R-:W-:Y:S02]  /*0470*/  I2FP.F32.U32 R6, UR4 ;  /* 0x0000000400067c45 */ /* 0x010fe40008201000 */
[----:B------:R-:W-:Y:S01]  /*0480*/  LEA.HI R3, R3, R2, RZ, 0x6 ;  /* 0x0000000203037211 */ /* 0x000fe200078f30ff */
[----:B------:R-:W-:Y:S01]  /*0490*/  BAR.SYNC.DEFER_BLOCKING 0x0 ;  /* 0x0000000000007b1d */ /* 0x000fe20000010000 */
[----:B------:R-:W-:Y:S01]  /*04a0*/  PLOP3.LUT P3, PT, PT, PT, UP1, 0x80, 0x8 ;  /* 0x000000000008781c */ /* 0x000fe20003f6f018 */
[----:B--2---:R-:W-:Y:S01]  /*04b0*/  FMUL R6, R6, UR5 ;  /* 0x0000000506067c20 */ /* 0x004fe20008400000 */
[----:B------:R-:W-:-:S03]  /*04c0*/  SHF.R.S32.HI R3, RZ, 0x6, R3 ;  /* 0x00000006ff037819 */ /* 0x000fc60000011403 */
[----:B------:R-:W0:Y:S02]  /*04d0*/  F2I.U32.TRUNC.NTZ R7, R6 ;  /* 0x0000000600077305 */ /* 0x000e24000020f000 */
[----:B------:R-:W1:Y:S01]  /*04e0*/  S2UR UR5, SR_CgaCtaId ;  /* 0x00000000000579c3 */ /* 0x000e620000008800 */
[----:B------:R-:W-:-:S05]  /*04f0*/  IMAD.SHL.U32 R4, R3, 0x8, RZ ;  /* 0x0000000803047824 */ /* 0x000fca00078e00ff */
[----:B------:R-:W-:-:S04]  /*0500*/  IABS R9, R4 ;  /* 0x0000000400097213 */ /* 0x000fc80000000000 */
[----:B------:R-:W2:Y:S01]  /*0510*/  I2F.RP R5, R9 ;  /* 0x0000000900057306 */ /* 0x000ea20000209400 */
[----:B0-----:R-:W-:Y:S01]  /*0520*/  IABS R12, R7 ;  /* 0x00000007000c7213 */ /* 0x001fe20000000000 */
[----:B-1----:R-:W-:-:S06]  /*0530*/  USHF.L.U32 UR4, UR5, 0x5, URZ ;  /* 0x0000000505047899 */ /* 0x002fcc00080006ff */
[----:B--2---:R-:W0:Y:S01]  /*0540*/  MUFU.RCP R5, R5 ;  /* 0x0000000500057308 */ /* 0x004e220000001000 */
[----:B------:R-:W-:Y:S02]  /*0550*/  ULEA UR13, UR5, UR13, 0x18 ;  /* 0x0000000d050d7291 */ /* 0x000fe4000f8ec0ff */
[----:B------:R-:W-:Y:S02]  /*0560*/  ULOP3.LUT UR6, UR4, 0x20, URZ, 0xc0, !UPT ;  /* 0x0000002004067892 */ /* 0x000fe4000f8ec0ff */
[----:B------:R-:W-:Y:S02]  /*0570*/  ULOP3.LUT UR4, UR4, 0x40, URZ, 0xc0, !UPT ;  /* 0x0000004004047892 */ /* 0x000fe4000f8ec0ff */
[----:B------:R-:W-:-:S03]  /*0580*/  UIADD3 UR15, UPT, UPT, UR13, 0x6000, URZ ;  /* 0x000060000d0f7890 */ /* 0x000fc6000fffe0ff */
[----:B------:R-:W1:Y:S01]  /*0590*/  LDS R36, [UR13] ;  /* 0x0000000dff247984 */ /* 0x000e620008000800 */
[----:B0-----:R-:W-:Y:S01]  /*05a0*/  VIADD R2, R5, 0xffffffe ;  /* 0x0ffffffe05027836 */ /* 0x001fe20000000000 */
[----:B------:R-:W-:-:S03]  /*05b0*/  IABS R5, R4 ;  /* 0x0000000400057213 */ /* 0x000fc60000000000 */
[----:B------:R0:W2:Y:S02]  /*05c0*/  F2I.FTZ.U32.TRUNC.NTZ R3, R2 ;  /* 0x0000000200037305 */ /* 0x0000a4000021f000 */
[----:B0-----:R-:W-:Y:S02]  /*05d0*/  IMAD.MOV.U32 R2, RZ, RZ, RZ ;  /* 0x000000ffff027224 */ /* 0x001fe400078e00ff */
[----:B--2---:R-:W-:-:S04]  /*05e0*/  IMAD.MOV R8, RZ, RZ, -R3 ;  /* 0x000000ffff087224 */ /* 0x004fc800078e0a03 */
[----:B------:R-:W-:Y:S02]  /*05f0*/  IMAD R13, R8, R9, RZ ;  /* 0x00000009080d7224 */ /* 0x000fe400078e02ff */
[----:B------:R-:W-:Y:S02]  /*0600*/  IMAD.MOV.U32 R8, RZ, RZ, R12 ;  /* 0x000000ffff087224 */ /* 0x000fe400078e000c */
[----:B------:R-:W-:-:S04]  /*0610*/  IMAD.HI.U32 R3, R3, R13, R2 ;  /* 0x0000000d03037227 */ /* 0x000fc800078e0002 */
[----:B------:R-:W-:Y:S02]  /*0620*/  IMAD.MOV R2, RZ, RZ, -R5 ;  /* 0x000000ffff027224 */ /* 0x000fe400078e0a05 */
[----:B------:R-:W-:Y:S01]  /*0630*/  IMAD.HI.U32 R3, R3, R8, RZ ;  /* 0x0000000803037227 */ /* 0x000fe200078e00ff */
[----:B-1----:R-:W-:-:S03]  /*0640*/  R2UR UR12, R36 ;  /* 0x00000000240c72ca */ /* 0x002fc600000e0000 */
[----:B------:R-:W-:Y:S01]  /*0650*/  IMAD R2, R3, R2, R8 ;  /* 0x0000000203027224 */ /* 0x000fe200078e0208 */
[----:B------:R-:W-:Y:S04]  /*0660*/  BAR.SYNC.DEFER_BLOCKING 0x0 ;  /* 0x0000000000007b1d */ /* 0x000fe80000010000 */
[----:B------:R-:W-:-:S13]  /*0670*/  ISETP.GT.U32.AND P1, PT, R9, R2, PT ;  /* 0x000000020900720c */ /* 0x000fda0003f24070 */
[----:B------:R-:W-:Y:S02]  /*0680*/  @!P1 IMAD.IADD R2, R2, 0x1, -R9 ;  /* 0x0000000102029824 */ /* 0x000fe400078e0a09 */
[----:B------:R-:W-:Y:S01]  /*0690*/  @!P1 VIADD R3, R3, 0x1 ;  /* 0x0000000103039836 */ /* 0x000fe20000000000 */
[----:B------:R-:W-:Y:S02]  /*06a0*/  ISETP.NE.AND P1, PT, R4, RZ, PT ;  /* 0x000000ff0400720c */ /* 0x000fe40003f25270 */
[----:B------:R-:W-:Y:S02]  /*06b0*/  ISETP.GE.U32.AND P0, PT, R2, R9, PT ;  /* 0x000000090200720c */ /* 0x000fe40003f06070 */
[----:B------:R-:W-:-:S04]  /*06c0*/  LOP3.LUT R2, R7, R4, RZ, 0x3c, !PT ;  /* 0x0000000407027212 */ /* 0x000fc800078e3cff */
[----:B------:R-:W-:Y:S01]  /*06d0*/  ISETP.GE.AND P2, PT, R2, RZ, PT ;  /* 0x000000ff0200720c */ /* 0x000fe20003f46270 */
[----:B------:R-:W-:-:S06]  /*06e0*/  VIADD R2, R10, 0x7f ;  /* 0x0000007f0a027836 */ /* 0x000fcc0000000000 */
[----:B------:R-:W-:-:S04]  /*06f0*/  @P0 VIADD R3, R3, 0x1 ;  /* 0x0000000103030836 */ /* 0x000fc80000000000 */
[----:B------:R-:W-:Y:S01]  /*0700*/  IMAD.MOV.U32 R5, RZ, RZ, R3 ;  /* 0x000000ffff057224 */ /* 0x000fe200078e0003 */
[----:B------:R-:W-:-:S03]  /*0710*/  SHF.R.S32.HI R3, RZ, 0x1f, R2 ;  /* 0x0000001fff037819 */ /* 0x000fc60000011402 */
[----:B------:R-:W-:Y:S01]  /*0720*/  @!P2 IMAD.MOV R5, RZ, RZ, -R5 ;  /* 0x000000ffff05a224 */ /* 0x000fe200078e0a05 */
[----:B------:R-:W-:Y:S02]  /*0730*/  @!P1 LOP3.LUT R5, RZ, R4, RZ, 0x33, !PT ;  /* 0x00000004ff059212 */ /* 0x000fe400078e33ff */
[----:B------:R-:W-:-:S03]  /*0740*/  LEA.HI R3, R3, R2, RZ, 0x7 ;  /* 0x0000000203037211 */ /* 0x000fc600078f38ff */
[----:B------:R-:W-:Y:S02]  /*0750*/  IMAD.SHL.U32 R8, R5, 0x8, RZ ;  /* 0x0000000805087824 */ /* 0x000fe400078e00ff */
[----:B------:R-:W-:-:S03]  /*0760*/  IMAD.MOV R5, RZ, RZ, -R5 ;  /* 0x000000ffff057224 */ /* 0x000fc600078e0a05 */
[----:B------:R-:W-:Y:S01]  /*0770*/  LEA.HI.SX32 R3, R3, -R8, 0x19 ;  /* 0x8000000803037211 */ /* 0x000fe200078fcaff */
[----:B------:R-:W-:Y:S01]  /*0780*/  IMAD R13, R4, R5, R7 ;  /* 0x00000005040d7224 */ /* 0x000fe200078e0207 */
[----:B------:R-:W-:Y:S02]  /*0790*/  IABS R7, R11 ;  /* 0x0000000b00077213 */ /* 0x000fe40000000000 */
[----:B------:R-:W-:Y:S02]  /*07a0*/  VIMNMX R12, PT, PT, R3, 0x8, PT ;  /* 0x00000008030c7848 */ /* 0x000fe40003fe0100 */
[----:B------:R-:W-:Y:S02]  /*07b0*/  IABS R4, R13 ;  /* 0x0000000d00047213 */ /* 0x000fe40000000000 */
[----:B------:R-:W-:-:S04]  /*07c0*/  IABS R9, R12 ;  /* 0x0000000c00097213 */ /* 0x000fc80000000000 */
[----:B------:R-:W0:Y:S08]  /*07d0*/  I2F.RP R6, R9 ;  /* 0x0000000900067306 */ /* 0x000e300000209400 */
[----:B0-----:R-:W0:Y:S02]  /*07e0*/  MUFU.RCP R6, R6 ;  /* 0x0000000600067308 */ /* 0x001e240000001000 */
[----:B0-----:R-:W-:-:S06]  /*07f0*/  VIADD R2, R6, 0xffffffe ;  /* 0x0ffffffe06027836 */ /* 0x001fcc0000000000 */
[----:B------:R0:W1:Y:S02]  /*0800*/  F2I.FTZ.U32.TRUNC.NTZ R3, R2 ;  /* 0x0000000200037305 */ /* 0x000064000021f000 */
[----:B0-----:R-:W-:Y:S02]  /*0810*/  IMAD.MOV.U32 R2, RZ, RZ, RZ ;  /* 0x000000ffff027224 */ /* 0x001fe400078e00ff */
[----:B-1----:R-:W-:-:S04]  /*0820*/  IMAD.MOV R14, RZ, RZ, -R3 ;  /* 0x000000ffff0e7224 */ /* 0x002fc800078e0a03 */
[----:B------:R-:W-:Y:S02]  /*0830*/  IMAD R5, R14, R9, RZ ;  /* 0x000000090e057224 */ /* 0x000fe400078e02ff */
[----:B------:R-:W-:Y:S02]  /*0840*/  IMAD.MOV.U32 R14, RZ, RZ, R15 ;  /* 0x000000ffff0e7224 */ /* 0x000fe400078e000f */
[----:B------:R-:W-:Y:S01]  /*0850*/  IMAD.HI.U32 R3, R3, R5, R2 ;  /* 0x0000000503037227 */ /* 0x000fe200078e0002 */
[----:B------:R-:W-:Y:S01]  /*0860*/  IABS R2, R12 ;  /* 0x0000000c00027213 */ /* 0x000fe20000000000 */
[----:B------:R-:W0:Y:S04]  /*0870*/  I2F.RP R6, R14 ;  /* 0x0000000e00067306 */ /* 0x000e280000209400 */
[----:B------:R-:W-:-:S02]  /*0880*/  IMAD.MOV R5, RZ, RZ, -R2 ;  /* 0x000000ffff057224 */ /* 0x000fc400078e0a02 */
[----:B------:R-:W-:Y:S02]  /*0890*/  IMAD.MOV.U32 R2, RZ, RZ, R7 ;  /* 0x000000ffff027224 */ /* 0x000fe400078e0007 */
[----:B------:R-:W-:Y:S02]  /*08a0*/  IMAD.HI.U32 R3, R3, R4, RZ ;  /* 0x0000000403037227 */ /* 0x000fe400078e00ff */
[----:B------:R-:W1:Y:S02]  /*08b0*/  I2F.RP R7, R2 ;  /* 0x0000000200077306 */ /* 0x000e640000209400 */
[----:B------:R-:W-:-:S05]  /*08c0*/  IMAD R4, R3, R5, R4 ;  /* 0x0000000503047224 */ /* 0x000fca00078e0204 */
[----:B------:R-:W-:Y:S01]  /*08d0*/  ISETP.GT.U32.AND P1, PT, R9, R4, PT ;  /* 0x000000040900720c */ /* 0x000fe20003f24070 */
[----:B0-----:R-:W0:Y:S08]  /*08e0*/  MUFU.RCP R6, R6 ;  /* 0x0000000600067308 */ /* 0x001e300000001000 */
[----:B-1----:R-:W1:Y:S04]  /*08f0*/  MUFU.RCP R7, R7 ;  /* 0x0000000700077308 */ /* 0x002e680000001000 */
[----:B------:R-:W-:-:S02]  /*0900*/  @!P1 IMAD.IADD R4, R4, 0x1, -R9 ;  /* 0x0000000104049824 */ /* 0x000fc400078e0a09 */
[----:B------:R-:W-:Y:S01]  /*0910*/  @!P1 VIADD R3, R3, 0x1 ;  /* 0x0000000103039836 */ /* 0x000fe20000000000 */
[----:B------:R-:W-:Y:S02]  /*0920*/  ISETP.NE.AND P1, PT, R12, RZ, PT ;  /* 0x000000ff0c00720c */ /* 0x000fe40003f25270 */
[----:B------:R-:W-:Y:S01]  /*0930*/  ISETP.GE.U32.AND P0, PT, R4, R9, PT ;  /* 0x000000090400720c */ /* 0x000fe20003f06070 */
[----:B0-----:R-:W-:Y:S01]  /*0940*/  VIADD R5, R6, 0xffffffe ;  /* 0x0ffffffe06057836 */ /* 0x001fe20000000000 */
[----:B------:R-:W-:Y:S02]  /*0950*/  LOP3.LUT R4, R13, R12, RZ, 0x3c, !PT ;  /* 0x0000000c0d047212 */ /* 0x000fe400078e3cff */
[----:B------:R-:W-:Y:S02]  /*0960*/  SHF.R.U32.HI R6, RZ, 0x5, R0 ;  /* 0x00000005ff067819 */ /* 0x000fe40000011600 */
[----:B------:R-:W-:Y:S01]  /*0970*/  ISETP.GE.AND P2, PT, R4, RZ, PT ;  /* 0x000000ff0400720c */ /* 0x000fe20003f46270 */
[----:B------:R-:W0:Y:S01]  /*0980*/  F2I.FTZ.U32.TRUNC.NTZ R5, R5 ;  /* 0x0000000500057305 */ /* 0x000e22000021f000 */
[----:B-1----:R-:W-:Y:S01]  /*0990*/  VIADD R7, R7, 0xffffffe ;  /* 0x0ffffffe07077836 */ /* 0x002fe20000000000 */
[----:B------:R-:W-:-:S02]  /*09a0*/  LOP3.LUT R4, R105, 0x8, RZ, 0xfc, !PT ;  /* 0x0000000869047812 */ /* 0x000fc400078efcff */
[----:B------:R-:W-:Y:S01]  /*09b0*/  R2UR UR14, R6 ;  /* 0x00000000060e72ca */ /* 0x000fe200000e0000 */
[----:B------:R-:W-:Y:S01]  /*09c0*/  IMAD.MOV.U32 R6, RZ, RZ, RZ ;  /* 0x000000ffff067224 */ /* 0x000fe200078e00ff */
[----:B------:R-:W-:Y:S01]  /*09d0*/  ISETP.LT.AND P3, PT, R4, UR8, P3 ;  /* 0x0000000804007c0c */ /* 0x000fe20009f61270 */
[----:B------:R-:W-:Y:S01]  /*09e0*/  @P0 VIADD R3, R3, 0x1 ;  /* 0x0000000103030836 */ /* 0x000fe20000000000 */
[----:B------:R-:W1:Y:S01]  /*09f0*/  F2I.FTZ.U32.TRUNC.NTZ R7, R7 ;  /* 0x0000000700077305 */ /* 0x000e62000021f000 */
[----:B------:R-:W-:-:S03]  /*0a00*/  IMAD.MOV.U32 R4, RZ, RZ, RZ ;  /* 0x000000ffff047224 */ /* 0x000fc600078e00ff */
[----:B------:R-:W-:Y:S01]  /*0a10*/  @!P2 IMAD.MOV R3, RZ, RZ, -R3 ;  /* 0x000000ffff03a224 */ /* 0x000fe200078e0a03 */
[----:B------:R-:W-:Y:S01]  /*0a20*/  @!P1 LOP3.LUT R3, RZ, R12, RZ, 0x33, !PT ;  /* 0x0000000cff039212 */ /* 0x000fe200078e33ff */
[----:B0-----:R-:W-:-:S03]  /*0a30*/  IMAD.MOV R9, RZ, RZ, -R5 ;  /* 0x000000ffff097224 */ /* 0x001fc600078e0a05 */
[----:B------:R-:W-:Y:S01]  /*0a40*/  LEA R98, R3, UR6, 0x6 ;  /* 0x0000000603627c11 */ /* 0x000fe2000f8e30ff */
[----:B------:R-:W-:Y:S02]  /*0a50*/  IMAD.MOV R3, RZ, RZ, -R3 ;  /* 0x000000ffff037224 */ /* 0x000fe400078e0a03 */
[----:B------:R-:W-:Y:S01]  /*0a60*/  IMAD R9, R9, R14, RZ ;  /* 0x0000000e09097224 */ /* 0x000fe200078e02ff */
[----:B------:R-:W-:Y:S01]  /*0a70*/  LOP3.LUT R98, R98, R105, RZ, 0xfc, !PT ;  /* 0x0000006962627212 */ /* 0x000fe200078efcff */
[----:B------:R-:W-:Y:S02]  /*0a80*/  IMAD R3, R12, R3, R13 ;  /* 0x000000030c037224 */ /* 0x000fe400078e020d */
[----:B-1----:R-:W-:Y:S01]  /*0a90*/  IMAD.MOV R15, RZ, RZ, -R7 ;  /* 0x000000ffff0f7224 */ /* 0x002fe200078e0a07 */
[C---:B------:R-:W-:Y:S01]  /*0aa0*/  LOP3.LUT R110, R98.reuse, 0x2, RZ, 0xfc, !PT ;  /* 0x00000002626e7812 */ /* 0x040fe200078efcff */
[----:B------:R-:W-:Y:S01]  /*0ab0*/  IMAD.HI.U32 R4, R5, R9, R4 ;  /* 0x0000000905047227 */ /* 0x000fe200078e0004 */
[----:B------:R-:W-:-:S02]  /*0ac0*/  LOP3.LUT R114, R98, 0x6, RZ, 0xfc, !PT ;  /* 0x0000000662727812 */ /* 0x000fc400078efcff */
[----:B------:R-:W-:Y:S01]  /*0ad0*/  IABS R13, R98 ;  /* 0x00000062000d7213 */ /* 0x000fe20000000000 */
[----:B------:R-:W-:Y:S01]  /*0ae0*/  IMAD R5, R15, R2, RZ ;  /* 0x000000020f057224 */ /* 0x000fe200078e02ff */
[----:B------:R-:W-:Y:S01]  /*0af0*/  IABS R15, R110 ;  /* 0x0000006e000f7213 */ /* 0x000fe20000000000 */
[----:B------:R-:W-:Y:S01]  /*0b00*/  IMAD.IADD R3, R8, 0x1, R3 ;  /* 0x0000000108037824 */ /* 0x000fe200078e0203 */
[----:B------:R-:W-:Y:S01]  /*0b10*/  IABS R19, R114 ;  /* 0x0000007200137213 */ /* 0x000fe20000000000 */
[----:B------:R-:W-:Y:S01]  /*0b20*/  IMAD.HI.U32 R6, R7, R5, R6 ;  /* 0x0000000507067227 */ /* 0x000fe200078e0006 */
[C---:B------:R-:W-:Y:S02]  /*0b30*/  LOP3.LUT R112, R98.reuse, 0x4, RZ, 0xfc, !PT ;  /* 0x0000000462707812 */ /* 0x040fe400078efcff */
[----:B------:R-:W-:Y:S02]  /*0b40*/  LOP3.LUT R120, R98, 0xc, RZ, 0xfc, !PT ;  /* 0x0000000c62787812 */ /* 0x000fe400078efcff */
[----:B------:R-:W-:Y:S01]  /*0b50*/  IABS R17, R112 ;  /* 0x0000007000117213 */ /* 0x000fe20000000000 */
[----:B------:R-:W-:Y:S01]  /*0b60*/  IMAD.HI.U32 R7, R6, R15, RZ ;  /* 0x0000000f06077227 */ /* 0x000fe200078e00ff */
[----:B------:R-:W-:-:S02]  /*0b70*/  IABS R25, R120 ;  /* 0x0000007800197213 */ /* 0x000fc40000000000 */
[C---:B------:R-:W-:Y:S01]  /*0b80*/  LOP3.LUT R118, R98.reuse, 0xa, RZ, 0xfc, !PT ;  /* 0x0000000a62767812 */ /* 0x040fe200078efcff */
[----:B------:R-:W-:Y:S01]  /*0b90*/  IMAD.MOV R7, RZ, RZ, -R7 ;  /* 0x000000ffff077224 */ /* 0x000fe200078e0a07 */
[----:B------:R-:W-:Y:S01]  /*0ba0*/  LOP3.LUT R116, R98, 0x8, RZ, 0xfc, !PT ;  /* 0x0000000862747812 */ /* 0x000fe200078efcff */
[----:B------:R-:W-:Y:S01]  /*0bb0*/  IMAD.HI.U32 R5, R6, R13, RZ ;  /* 0x0000000d06057227 */ /* 0x000fe200078e00ff */
[----:B------:R-:W-:Y:S02]  /*0bc0*/  LOP3.LUT R122, R98, 0x10, RZ, 0xfc, !PT ;  /* 0x00000010627a7812 */ /* 0x000fe400078efcff */
[----:B------:R-:W-:Y:S01]  /*0bd0*/  IABS R23, R118 ;  /* 0x0000007600177213 */ /* 0x000fe20000000000 */
[----:B------:R-:W-:Y:S01]  /*0be0*/  IMAD R15, R2, R7, R15 ;  /* 0x00000007020f7224 */ /* 0x000fe200078e020f */
[----:B------:R-:W-:Y:S01]  /*0bf0*/  IABS R21, R116 ;  /* 0x0000007400157213 */ /* 0x000fe20000000000 */
[----:B------:R-:W-:Y:S01]  /*0c00*/  IMAD.HI.U32 R7, R6, R19, RZ ;  /* 0x0000001306077227 */ /* 0x000fe200078e00ff */
[----:B------:R-:W-:-:S02]  /*0c10*/  IABS R29, R122 ;  /* 0x0000007a001d7213 */ /* 0x000fc40000000000 */
[C---:B------:R-:W-:Y:S01]  /*0c20*/  LOP3.LUT R121, R98.reuse, 0xe, RZ, 0xfc, !PT ;  /* 0x0000000e62797812 */ /* 0x040fe200078efcff */
[----:B------:R-:W-:Y:S01]  /*0c30*/  IMAD.MOV R5, RZ, RZ, -R5 ;  /* 0x000000ffff057224 */ /* 0x000fe200078e0a05 */
[----:B------:R-:W-:Y:S01]  /*0c40*/  LEA R3, R3, UR4, 0x7 ;  /* 0x0000000403037c11 */ /* 0x000fe2000f8e38ff */
[----:B------:R-:W-:Y:S01]  /*0c50*/  IMAD.MOV R7, RZ, RZ, -R7 ;  /* 0x000000ffff077224 */ /* 0x000fe200078e0a07 */
[----:B------:R-:W-:Y:S01]  /*0c60*/  LOP3.LUT R123, R98, 0x12, RZ, 0xfc, !PT ;  /* 0x00000012627b7812 */ /* 0x000fe200078efcff */
[----:B------:R-:W-:Y:S01]  /*0c70*/  IMAD R13, R2, R5, R13 ;  /* 0x00000005020d7224 */ /* 0x000fe200078e020d */
[----:B------:R-:W-:Y:S01]  /*0c80*/  IABS R27, R121 ;  /* 0x00000079001b7213 */ /* 0x000fe20000000000 */
[----:B------:R-:W-:Y:S01]  /*0c90*/  IMAD.HI.U32 R5, R6, R17, RZ ;  /* 0x0000001106057227 */ /* 0x000fe200078e00ff */
[----:B------:R-:W-:Y:S01]  /*0ca0*/  LOP3.LUT R124, R98, 0x14, RZ, 0xfc, !PT ;  /* 0x00000014627c7812 */ /* 0x000fe200078efcff */
[----:B------:R-:W-:Y:S01]  /*0cb0*/  USHF.L.U32 UR4, UR14, 0x15, URZ ;  /* 0x000000150e047899 */ /* 0x000fe200080006ff */
[----:B------:R-:W-:Y:S01]  /*0cc0*/  IABS R31, R123 ;  /* 0x0000007b001f7213 */ /* 0x000fe20000000000 */
[----:B------:R-:W-:Y:S01]  /*0cd0*/  IMAD R19, R2, R7, R19 ;  /* 0x0000000702137224 */ /* 0x000fe200078e0213 */
[----:B------:R-:W-:Y:S01]  /*0ce0*/  IABS R33, R124 ;  /* 0x0000007c00217213 */ /* 0x000fe20000000000 */
[----:B------:R-:W-:Y:S01]  /*0cf0*/  IMAD.HI.U32 R7, R6, R25, RZ ;  /* 0x0000001906077227 */ /* 0x000fe200078e00ff */
[C---:B------:R-:W-:Y:S01]  /*0d00*/  LOP3.LUT R125, R98.reuse, 0x16, RZ, 0xfc, !PT ;  /* 0x00000016627d7812 */ /* 0x040fe200078efcff */
[----:B------:R-:W-:Y:S01]  /*0d10*/  ULOP3.LUT UR4, UR4, 0x600000, URZ, 0xc0, !UPT ;  /* 0x0060000004047892 */ /* 0x000fe2000f8ec0ff */
[----:B------:R-:W-:Y:S01]  /*0d20*/  LOP3.LUT R127, R98, 0x1e, RZ, 0xfc, !PT ;  /* 0x0000001e627f7812 */ /* 0x000fe200078efcff */
[----:B------:R-:W-:Y:S01]  /*0d30*/  IMAD.MOV R5, RZ, RZ, -R5 ;  /* 0x000000ffff057224 */ /* 0x000fe200078e0a05 */
[----:B------:R-:W-:Y:S01]  /*0d40*/  IABS R35, R125 ;  /* 0x0000007d00237213 */ /* 0x000fe20000000000 */
[----:B------:R-:W-:Y:S01]  /*0d50*/  IMAD.MOV R7, RZ, RZ, -R7 ;  /* 0x000000ffff077224 */ /* 0x000fe200078e0a07 */
[----:B------:R-:W-:Y:S01]  /*0d60*/  IABS R43, R127 ;  /* 0x0000007f002b7213 */ /* 0x000fe20000000000 */
[C---:B------:R-:W-:Y:S01]  /*0d70*/  IMAD R17, R2.reuse, R5, R17 ;  /* 0x0000000502117224 */ /* 0x040fe200078e0211 */
[----:B------:R-:W-:Y:S01]  /*0d80*/  ISETP.GT.U32.AND P1, PT, R2, R13, PT ;  /* 0x0000000d0200720c */ /* 0x000fe20003f24070 */
[----:B------:R-:W-:Y:S01]  /*0d90*/  IMAD.HI.U32 R5, R6, R23, RZ ;  /* 0x0000001706057227 */ /* 0x000fe200078e00ff */
[----:B------:R-:W-:-:S02]  /*0da0*/  LOP3.LUT R126, R98, 0x18, RZ, 0xfc, !PT ;  /* 0x00000018627e7812 */ /* 0x000fc400078efcff */
[C---:B------:R-:W-:Y:S01]  /*0db0*/  ISETP.GT.U32.AND P6, PT, R2.reuse, R17, PT ;  /* 0x000000110200720c */ /* 0x040fe20003fc4070 */
[----:B------:R-:W-:Y:S01]  /*0dc0*/  IMAD R25, R2, R7, R25 ;  /* 0x0000000702197224 */ /* 0x000fe200078e0219 */
[----:B------:R-:W-:Y:S01]  /*0dd0*/  IABS R37, R126 ;  /* 0x0000007e00257213 */ /* 0x000fe20000000000 */
[----:B------:R-:W-:Y:S01]  /*0de0*/  IMAD.HI.U32 R8, R6, R21, RZ ;  /* 0x0000001506087227 */ /* 0x000fe200078e00ff */
[C---:B------:R-:W-:Y:S02]  /*0df0*/  LOP3.LUT R128, R98.reuse, 0x1a, RZ, 0xfc, !PT ;  /* 0x0000001a62807812 */ /* 0x040fe400078efcff */
[----:B------:R-:W-:Y:S01]  /*0e00*/  LOP3.LUT R129, R98, 0x1c, RZ, 0xfc, !PT ;  /* 0x0000001c62817812 */ /* 0x000fe200078efcff */
[----:B------:R-:W-:Y:S01]  /*0e10*/  IMAD.HI.U32 R7, R6, R29, RZ ;  /* 0x0000001d06077227 */ /* 0x000fe200078e00ff */
[----:B------:R-:W-:Y:S02]  /*0e20*/  IABS R39, R128 ;  /* 0x0000008000277213 */ /* 0x000fe40000000000 */
[----:B------:R-:W-:Y:S01]  /*0e30*/  IABS R41, R129 ;  /* 0x0000008100297213 */ /* 0x000fe20000000000 */
[----:B------:R-:W-:-:S02]  /*0e40*/  IMAD.MOV R5, RZ, RZ, -R5 ;  /* 0x000000ffff057224 */ /* 0x000fc400078e0a05 */
[----:B------:R-:W-:Y:S02]  /*0e50*/  IMAD.MOV R8, RZ, RZ, -R8 ;  /* 0x000000ffff087224 */ /* 0x000fe400078e0a08 */
[----:B------:R-:W-:Y:S02]  /*0e60*/  IMAD.MOV R7, RZ, RZ, -R7 ;  /* 0x000000ffff077224 */ /* 0x000fe400078e0a07 */
[----:B------:R-:W-:Y:S02]  /*0e70*/  IMAD.IADD R99, R18, 0x1, R3 ;  /* 0x0000000112637824 */ /* 0x000fe400078e0203 */
[----:B------:R-:W-:Y:S02]  /*0e80*/  IMAD R23, R2, R5, R23 ;  /* 0x0000000502177224 */ /* 0x000fe400078e0217 */
[----:B------:R-:W-:-:S04]  /*0e90*/  IMAD.HI.U32 R5, R6, R27, RZ ;  /* 0x0000001b06057227 */ /* 0x000fc800078e00ff */
[C---:B------:R-:W-:Y:S02]  /*0ea0*/  IMAD R21, R2.reuse, R8, R21 ;  /* 0x0000000802157224 */ /* 0x040fe400078e0215 */
[----:B------:R-:W-:Y:S01]  /*0eb0*/  IMAD R29, R2, R7, R29 ;  /* 0x00000007021d7224 */ /* 0x000fe200078e021d */
[----:B------:R-:W-:Y:S01]  /*0ec0*/  IABS R7, R99 ;  /* 0x0000006300077213 */ /* 0x000fe20000000000 */
[----:B------:R-:W-:-:S04]  /*0ed0*/  IMAD.HI.U32 R8, R6, R31, RZ ;  /* 0x0000001f06087227 */ /* 0x000fc800078e00ff */
[----:B------:R-:W-:Y:S02]  /*0ee0*/  IMAD.MOV R5, RZ, RZ, -R5 ;  /* 0x000000ffff057224 */ /* 0x000fe400078e0a05 */
[----:B------:R-:W-:-:S04]  /*0ef0*/  IMAD.HI.U32 R3, R6, R33, RZ ;  /* 0x0000002106037227 */ /* 0x000fc800078e00ff */
[----:B------:R-:W-:Y:S02]  /*0f00*/  IMAD.MOV R8, RZ, RZ, -R8 ;  /* 0x000000ffff087224 */ /* 0x000fe400078e0a08 */
[----:B------:R-:W-:-:S04]  /*0f10*/  IMAD.HI.U32 R4, R4, R7, RZ ;  /* 0x0000000704047227 */ /* 0x000fc800078e00ff */
[C---:B------:R-:W-:Y:S02]  /*0f20*/  IMAD R27, R2.reuse, R5, R27 ;  /* 0x00000005021b7224 */ /* 0x040fe400078e021b */
[----:B------:R-:W-:Y:S02]  /*0f30*/  IMAD.MOV R5, RZ, RZ, -R3 ;  /* 0x000000ffff057224 */ /* 0x000fe400078e0a03 */
[----:B------:R-:W-:Y:S02]  /*0f40*/  IMAD R31, R2, R8, R31 ;  /* 0x00000008021f7224 */ /* 0x000fe400078e021f */
[----:B------:R-:W-:-:S04]  /*0f50*/  IMAD.HI.U32 R3, R6, R35, RZ ;  /* 0x0000002306037227 */ /* 0x000fc800078e00ff */
[----:B------:R-:W-:Y:S02]  /*0f60*/  IMAD.MOV R8, RZ, RZ, -R4 ;  /* 0x000000ffff087224 */ /* 0x000fe400078e0a04 */
[----:B------:R-:W-:Y:S02]  /*0f70*/  IMAD.MOV R9, RZ, RZ, -R3 ;  /* 0x000000ffff097224 */ /* 0x000fe400078e0a03 */
[----:B------:R-:W-:Y:S02]  /*0f80*/  IMAD R3, R14, R8, R7 ;  /* 0x000000080e037224 */ /* 0x000fe400078e0207 */
[----:B------:R-:W-:Y:S02]  /*0f90*/  IMAD R33, R2, R5, R33 ;  /* 0x0000000502217224 */ /* 0x000fe400078e0221 */
[----:B------:R-:W-:Y:S01]  /*0fa0*/  IMAD.HI.U32 R5, R6, R43, RZ ;  /* 0x0000002b06057227 */ /* 0x000fe200078e00ff */
[----:B------:R-:W-:-:S03]  /*0fb0*/  ISETP.GT.U32.AND P0, PT, R14, R3, PT ;  /* 0x000000030e00720c */ /* 0x000fc60003f04070 */
[----:B------:R-:W-:Y:S02]  /*0fc0*/  IMAD.MOV R5, RZ, RZ, -R5 ;  /* 0x000000ffff057224 */ /* 0x000fe400078e0a05 */
[--C-:B------:R-:W-:Y:S02]  /*0fd0*/  @!P1 IMAD.IADD R13, R13, 0x1, -R2.reuse ;  /* 0x000000010d0d9824 */ /* 0x100fe400078e0a02 */
[C---:B------:R-:W-:Y:S02]  /*0fe0*/  IMAD R43, R2.reuse, R5, R43 ;  /* 0x00000005022b7224 */ /* 0x040fe400078e022b */
[----:B------:R-:W-:Y:S01]  /*0ff0*/  @!P6 IMAD.IADD R17, R17, 0x1, -R2 ;  /* 0x000000011111e824 */ /* 0x000fe200078e0a02 */
[C---:B------:R-:W-:Y:S01]  /*1000*/  ISETP.GT.U32.AND P1, PT, R2.reuse, R13, PT ;  /* 0x0000000d0200720c */ /* 0x040fe20003f24070 */
[----:B------:R-:W-:Y:S01]  /*1010*/  IMAD R8, R105, UR10, RZ ;  /* 0x0000000a69087c24 */ /* 0x000fe2000f8e02ff */
[C---:B------:R-:W-:Y:S01]  /*1020*/  ISETP.GT.U32.AND P4, PT, R2.reuse, R43, PT ;  /* 0x0000002b0200720c */ /* 0x040fe20003f84070 */
[----:B------:R-:W-:Y:S01]  /*1030*/  @!P0 IMAD.IADD R3, R3, 0x1, -R14 ;  /* 0x0000000103038824 */ /* 0x000fe200078e0a0e */
[----:B------:R-:W-:Y:S01]  /*1040*/  ISETP.GT.U32.AND P0, PT, R2, R15, PT ;  /* 0x0000000f0200720c */ /* 0x000fe20003f04070 */
[----:B------:R-:W-:-:S03]  /*1050*/  IMAD.HI.U32 R4, R6, R37, RZ ;  /* 0x0000002506047227 */ /* 0x000fc600078e00ff */
[----:B------:R-:W-:Y:S01]  /*1060*/  ISETP.GT.U32.AND P2, PT, R14, R3, PT ;  /* 0x000000030e00720c */ /* 0x000fe20003f44070 */
[----:B------:R-:W-:Y:S02]  /*1070*/  IMAD R5, R45, 0x2, R8 ;  /* 0x000000022d057824 */ /* 0x000fe400078e0208 */
[----:B------:R-:W-:Y:S02]  /*1080*/  IMAD.MOV R4, RZ, RZ, -R4 ;  /* 0x000000ffff047224 */ /* 0x000fe400078e0a04 */
[--C-:B------:R-:W-:Y:S01]  /*1090*/  @!P1 IMAD.IADD R13, R13, 0x1, -R2.reuse ;  /* 0x000000010d0d9824 */ /* 0x100fe200078e0a02 */
[C---:B------:R-:W-:Y:S01]  /*10a0*/  ISETP.GT.U32.AND P1, PT, R2.reuse, R23, PT ;  /* 0x000000170200720c */ /* 0x040fe20003f24070 */
[--C-:B------:R-:W-:Y:S01]  /*10b0*/  @!P4 IMAD.IADD R43, R43, 0x1, -R2.reuse ;  /* 0x000000012b2bc824 */ /* 0x100fe200078e0a02 */
[C---:B------:R-:W-:Y:S01]  /*10c0*/  ISETP.GT.U32.AND P4, PT, R2.reuse, R21, PT ;  /* 0x000000150200720c */ /* 0x040fe20003f84070 */
[----:B------:R-:W-:Y:S01]  /*10d0*/  @!P0 IMAD.IADD R15, R15, 0x1, -R2 ;  /* 0x000000010f0f8824 */ /* 0x000fe200078e0a02 */
[C---:B------:R-:W-:Y:S01]  /*10e0*/  ISETP.GT.U32.AND P0, PT, R2.reuse, R25, PT ;  /* 0x000000190200720c */ /* 0x040fe20003f04070 */
[----:B------:R-:W-:Y:S01]  /*10f0*/  IMAD R7, R45, 0x2, R5 ;  /* 0x000000022d077824 */ /* 0x000fe200078e0205 */
[C---:B------:R-:W-:Y:S01]  /*1100*/  ISETP.GT.U32.AND P5, PT, R2.reuse, R43, PT ;  /* 0x0000002b0200720c */ /* 0x040fe20003fa4070 */
[----:B------:R-:W-:Y:S01]  /*1110*/  @!P2 IMAD.IADD R3, R3, 0x1, -R14 ;  /* 0x000000010303a824 */ /* 0x000fe200078e0a0e */
[C---:B------:R-:W-:Y:S01]  /*1120*/  ISETP.GT.U32.AND P2, PT, R2.reuse, R19, PT ;  /* 0x000000130200720c */ /* 0x040fe20003f44070 */
[C---:B------:R-:W-:Y:S01]  /*1130*/  IMAD R35, R2.reuse, R9, R35 ;  /* 0x0000000902237224 */ /* 0x040fe200078e0223 */
[C---:B------:R-:W-:Y:S01]  /*1140*/  ISETP.GT.U32.AND P6, PT, R2.reuse, R15, PT ;  /* 0x0000000f0200720c */ /* 0x040fe20003fc4070 */
[----:B------:R-:W-:-:S02]  /*1150*/  IMAD R37, R2, R4, R37 ;  /* 0x0000000402257224 */ /* 0x000fc400078e0225 */
[--C-:B------:R-:W-:Y:S01]  /*1160*/  @!P1 IMAD.IADD R23, R23, 0x1, -R2.reuse ;  /* 0x0000000117179824 */ /* 0x100fe200078e0a02 */
[----:B------:R-:W-:Y:S01]  /*1170*/  ISETP.GE.AND P1, PT, R110, RZ, PT ;  /* 0x000000ff6e00720c */ /* 0x000fe20003f26270 */
[--C-:B------:R-:W-:Y:S01]  /*1180*/  @!P4 IMAD.IADD R21, R21, 0x1, -R2.reuse ;  /* 0x000000011515c824 */ /* 0x100fe200078e0a02 */
[----:B------:R-:W-:Y:S01]  /*1190*/  ISETP.GE.AND P4, PT, R98, RZ, PT ;  /* 0x000000ff6200720c */ /* 0x000fe20003f86270 */
[--C-:B------:R-:W-:Y:S01]  /*11a0*/  @!P0 IMAD.IADD R25, R25, 0x1, -R2.reuse ;  /* 0x0000000119198824 */ /* 0x100fe200078e0a02 */
[----:B------:R-:W-:Y:S01]  /*11b0*/  ISETP.GE.AND P0, PT, R112, RZ, PT ;  /* 0x000000ff7000720c */ /* 0x000fe20003f06270 */
[--C-:B------:R-:W-:Y:S01]  /*11c0*/  @!P5 IMAD.IADD R43, R43, 0x1, -R2.reuse ;  /* 0x000000012b2bd824 */ /* 0x100fe200078e0a02 */
[C---:B------:R-:W-:Y:S01]  /*11d0*/  ISETP.GT.U32.AND P5, PT, R2.reuse, R27, PT ;  /* 0x0000001b0200720c */ /* 0x040fe20003fa4070 */
[--C-:B------:R-:W-:Y:S01]  /*11e0*/  @!P2 IMAD.IADD R19, R19, 0x1, -R2.reuse ;  /* 0x000000011313a824 */ /* 0x100fe200078e0a02 */
[C---:B------:R-:W-:Y:S01]  /*11f0*/  ISETP.GT.U32.AND P2, PT, R2.reuse, R17, PT ;  /* 0x000000110200720c */ /* 0x040fe20003f44070 */
[----:B------:R-:W-:Y:S01]  /*1200*/  @!P6 IMAD.IADD R15, R15, 0x1, -R2 ;  /* 0x000000010f0fe824 */ /* 0x000fe200078e0a02 */
[----:B------:R-:W-:Y:S01]  /*1210*/  ISETP.GT.U32.AND P6, PT, R2, R25, PT ;  /* 0x000000190200720c */ /* 0x000fe20003fc4070 */
[----:B------:R-:W-:-:S04]  /*1220*/  IMAD.HI.U32 R4, R6, R39, RZ ;  /* 0x0000002706047227 */ /* 0x000fc800078e00ff */
[----:B------:R-:W-:Y:S02]  /*1230*/  @!P1 IMAD.MOV R15, RZ, RZ, -R15 ;  /* 0x000000ffff0f9224 */ /* 0x000fe400078e0a0f */
[----:B------:R-:W-:Y:S01]  /*1240*/  @!P4 IMAD.MOV R13, RZ, RZ, -R13 ;  /* 0x000000ffff0dc224 */ /* 0x000fe200078e0a0d */
[C---:B------:R-:W-:Y:S01]  /*1250*/  ISETP.GT.U32.AND P4, PT, R2.reuse, R23, PT ;  /* 0x000000170200720c */ /* 0x040fe20003f84070 */
[--C-:B------:R-:W-:Y:S01]  /*1260*/  @!P5 IMAD.IADD R27, R27, 0x1, -R2.reuse ;  /* 0x000000011b1bd824 */ /* 0x100fe200078e0a02 */
[C---:B------:R-:W-:Y:S01]  /*1270*/  ISETP.GT.U32.AND P5, PT, R2.reuse, R19, PT ;  /* 0x000000130200720c */ /* 0x040fe20003fa4070 */
[--C-:B------:R-:W-:Y:S01]  /*1280*/  @!P2 IMAD.IADD R17, R17, 0x1, -R2.reuse ;  /* 0x000000011111a824 */ /* 0x100fe200078e0a02 */
[C---:B------:R-:W-:Y:S01]  /*1290*/  ISETP.GT.U32.AND P2, PT, R2.reuse, R21, PT ;  /* 0x000000150200720c */ /* 0x040fe20003f44070 */
[----:B------:R-:W-:Y:S01]  /*12a0*/  @!P6 IMAD.IADD R25, R25, 0x1, -R2 ;  /* 0x000000011919e824 */ /* 0x000fe200078e0a02 */
[C---:B------:R-:W-:Y:S01]  /*12b0*/  ISETP.GT.U32.AND P1, PT, R2.reuse, R27, PT ;  /* 0x0000001b0200720c */ /* 0x040fe20003f24070 */
[----:B------:R-:W-:Y:S01]  /*12c0*/  @!P0 IMAD.MOV R17, RZ, RZ, -R17 ;  /* 0x000000ffff118224 */ /* 0x000fe200078e0a11 */
[----:B------:R-:W-:Y:S01]  /*12d0*/  ISETP.GT.U32.AND P0, PT, R2, R29, PT ;  /* 0x0000001d0200720c */ /* 0x000fe20003f04070 */
[----:B------:R-:W-:Y:S01]  /*12e0*/  IMAD R9, R45, 0x2, R7 ;  /* 0x000000022d097824 */ /* 0x000fe200078e0207 */
[----:B------:R-:W-:Y:S01]  /*12f0*/  ISETP.GE.AND P6, PT, R114, RZ, PT ;  /* 0x000000ff7200720c */ /* 0x000fe20003fc6270 */
[----:B------:R-:W-:-:S02]  /*1300*/  IMAD.MOV R4, RZ, RZ, -R4 ;  /* 0x000000ffff047224 */ /* 0x000fc400078e0a04 */
[--C-:B------:R-:W-:Y:S01]  /*1310*/  @!P4 IMAD.IADD R23, R23, 0x1, -R2.reuse ;  /* 0x000000011717c824 */ /* 0x100fe200078e0a02 */
[C---:B------:R-:W-:Y:S01]  /*1320*/  ISETP.GT.U32.AND P4, PT, R2.reuse, R35, PT ;  /* 0x000000230200720c */ /* 0x040fe20003f84070 */
[--C-:B------:R-:W-:Y:S01]  /*1330*/  @!P5 IMAD.IADD R19, R19, 0x1, -R2.reuse ;  /* 0x000000011313d824 */ /* 0x100fe200078e0a02 */
[C---:B------:R-:W-:Y:S01]  /*1340*/  ISETP.GT.U32.AND P5, PT, R2.reuse, R31, PT ;  /* 0x0000001f0200720c */ /* 0x040fe20003fa4070 */
[--C-:B------:R-:W-:Y:S01]  /*1350*/  @!P2 IMAD.IADD R21, R21, 0x1, -R2.reuse ;  /* 0x000000011515a824 */ /* 0x100fe200078e0a02 */
[----:B------:R-:W-:Y:S01]  /*1360*/  ISETP.GT.U32.AND P2, PT, R2, R33, PT ;  /* 0x000000210200720c */ /* 0x000fe20003f44070 */
[--C-:B------:R-:W-:Y:S01]  /*1370*/  @!P1 IMAD.IADD R27, R27, 0x1, -R2.reuse ;  /* 0x000000011b1b9824 */ /* 0x100fe200078e0a02 */
[----:B------:R-:W-:Y:S01]  /*1380*/  ISETP.GE.AND P1, PT, R116, RZ, PT ;  /* 0x000000ff7400720c */ /* 0x000fe20003f26270 */
[----:B------:R-:W-:Y:S01]  /*1390*/  @!P0 IMAD.IADD R29, R29, 0x1, -R2 ;  /* 0x000000011d1d8824 */ /* 0x000fe200078e0a02 */
[----:B------:R-:W-:Y:S01]  /*13a0*/  ISETP.GE.AND P0, PT, R118, RZ, PT ;  /* 0x000000ff7600720c */ /* 0x000fe20003f06270 */
[----:B------:R-:W-:-:S02]  /*13b0*/  IMAD R12, R45, 0x2, R9 ;  /* 0x000000022d0c7824 */ /* 0x000fc400078e0209 */
[C---:B------:R-:W-:Y:S01]  /*13c0*/  IMAD R39, R2.reuse, R4, R39 ;  /* 0x0000000402277224 */ /* 0x040fe200078e0227 */
[----:B------:R-:W-:Y:S01]  /*13d0*/  LOP3.LUT R4, R105, 0xa, RZ, 0xfc, !PT ;  /* 0x0000000a69047812 */ /* 0x000fe200078efcff */
[----:B------:R-:W-:Y:S01]  /*13e0*/  @!P6 IMAD.MOV R19, RZ, RZ, -R19 ;  /* 0x000000ffff13e224 */ /* 0x000fe200078e0a13 */
[----:B------:R-:W-:Y:S01]  /*13f0*/  ISETP.GT.U32.AND P6, PT, R2, R29, PT ;  /* 0x0000001d0200720c */ /* 0x000fe20003fc4070 */
[--C-:B------:R-:W-:Y:S01]  /*1400*/  @!P5 IMAD.IADD R31, R31, 0x1, -R2.reuse ;  /* 0x000000011f1fd824 */ /* 0x100fe200078e0a02 */
[----:B------:R-:W-:Y:S01]  /*1410*/  ISETP.GE.AND P5, PT, R120, RZ, PT ;  /* 0x000000ff7800720c */ /* 0x000fe20003fa6270 */
[----:B------:R-:W-:Y:S01]  /*1420*/  @!P2 IMAD.IADD R33, R33, 0x1, -R2 ;  /* 0x000000012121a824 */ /* 0x000fe200078e0a02 */
[----:B------:R-:W-:Y:S01]  /*1430*/  ISETP.GE.AND P2, PT, R121, RZ, PT ;  /* 0x000000ff7900720c */ /* 0x000fe20003f46270 */
[----:B------:R-:W-:Y:S01]  /*1440*/  @!P1 IMAD.MOV R21, RZ, RZ, -R21 ;  /* 0x000000ffff159224 */ /* 0x000fe200078e0a15 */
[----:B------:R-:W-:Y:S01]  /*1450*/  ISETP.GT.U32.AND P1, PT, R2, R31, PT ;  /* 0x0000001f0200720c */ /* 0x000fe20003f24070 */
[----:B------:R-:W-:-:S02]  /*1460*/  IMAD R14, R45, 0x2, R12 ;  /* 0x000000022d0e7824 */ /* 0x000fc400078e020c */
[----:B------:R-:W-:-:S04]  /*1470*/  IMAD.HI.U32 R6, R6, R41, RZ ;  /* 0x0000002906067227 */ /* 0x000fc800078e00ff */
[----:B------:R-:W-:Y:S02]  /*1480*/  IMAD R16, R45, 0x2, R14 ;  /* 0x000000022d107824 */ /* 0x000fe400078e020e */
[----:B------:R-:W-:Y:S01]  /*1490*/  @!P5 IMAD.MOV R25, RZ, RZ, -R25 ;  /* 0x000000ffff19d224 */ /* 0x000fe200078e0a19 */
[C---:B------:R-:W-:Y:S01]  /*14a0*/  ISETP.GT.U32.AND P5, PT, R2.reuse, R37, PT ;  /* 0x000000250200720c */ /* 0x040fe20003fa4070 */
[----:B------:R-:W-:Y:S01]  /*14b0*/  @!P2 IMAD.MOV R27, RZ, RZ, -R27 ;  /* 0x000000ffff1ba224 */ /* 0x000fe200078e0a1b */
[----:B------:R-:W-:Y:S01]  /*14c0*/  ISETP.GT.U32.AND P2, PT, R2, R39, PT ;  /* 0x000000270200720c */ /* 0x000fe20003f44070 */
[--C-:B------:R-:W-:Y:S01]  /*14d0*/  @!P1 IMAD.IADD R31, R31, 0x1, -R2.reuse ;  /* 0x000000011f1f9824 */ /* 0x100fe200078e0a02 */
[----:B------:R-:W-:Y:S01]  /*14e0*/  ISETP.GE.AND P1, PT, R123, RZ, PT ;  /* 0x000000ff7b00720c */ /* 0x000fe20003f26270 */
[----:B------:R-:W-:Y:S02]  /*14f0*/  @!P4 IMAD.IADD R35, R35, 0x1, -R2 ;  /* 0x000000012323c824 */ /* 0x000fe400078e0a02 */
[----:B------:R-:W-:-:S02]  /*1500*/  IMAD R20, R45, 0x4, R16 ;  /* 0x000000042d147824 */ /* 0x000fc400078e0210 */
[----:B------:R-:W-:Y:S01]  /*1510*/  IMAD.MOV R6, RZ, RZ, -R6 ;  /* 0x000000ffff067224 */ /* 0x000fe200078e0a06 */
[----:B------:R-:W-:Y:S01]  /*1520*/  ISETP.GT.U32.AND P4, PT, R2, R35, PT ;  /* 0x000000230200720c */ /* 0x000fe20003f84070 */
[----:B------:R-:W-:Y:S02]  /*1530*/  IMAD R22, R45, 0x2, R20 ;  /* 0x000000022d167824 */ /* 0x000fe400078e0214 */
[----:B------:R-:W-:Y:S01]  /*1540*/  @!P6 IMAD.IADD R29, R29, 0x1, -R2 ;  /* 0x000000011d1de824 */ /* 0x000fe200078e0a02 */
[----:B------:R-:W-:Y:S01]  /*1550*/  ISETP.GE.AND P6, PT, R122, RZ, PT ;  /* 0x000000ff7a00720c */ /* 0x000fe20003fc6270 */
[C---:B------:R-:W-:Y:S01]  /*1560*/  IMAD R41, R2.reuse, R6, R41 ;  /* 0x0000000602297224 */ /* 0x040fe200078e0229 */
[----:B------:R-:W-:Y:S01]  /*1570*/  LOP3.LUT R6, R105, 0x10, RZ, 0xfc, !PT ;  /* 0x0000001069067812 */ /* 0x000fe200078efcff */
[----:B------:R-:W-:Y:S02]  /*1580*/  IMAD R24, R45, 0x2, R22 ;  /* 0x000000022d187824 */ /* 0x000fe400078e0216 */
[--C-:B------:R-:W-:Y:S01]  /*1590*/  @!P2 IMAD.IADD R39, R39, 0x1, -R2.reuse ;  /* 0x000000012727a824 */ /* 0x100fe200078e0a02 */
[----:B------:R-:W-:Y:S01]  /*15a0*/  PLOP3.LUT P2, PT, PT, PT, UP1, 0x80, 0x8 ;  /* 0x000000000008781c */ /* 0x000fe20003f4f018 */
[----:B------:R-:W-:Y:S01]  /*15b0*/  @!P5 IMAD.IADD R37, R37, 0x1, -R2 ;  /* 0x000000012525d824 */ /* 0x000fe200078e0a02 */
[----:B------:R-:W-:Y:S01]  /*15c0*/  ISETP.GT.U32.AND P5, PT, R2, R41, PT ;  /* 0x000000290200720c */ /* 0x000fe20003fa4070 */
[C---:B------:R-:W-:Y:S01]  /*15d0*/  IMAD R26, R45.reuse, 0x2, R24 ;  /* 0x000000022d1a7824 */ /* 0x040fe200078e0218 */
[----:B------:R-:W-:Y:S01]  /*15e0*/  ISETP.LT.AND P2, PT, R6, UR8, P2 ;  /* 0x0000000806007c0c */ /* 0x000fe20009741270 */
[----:B------:R-:W-:Y:S01]  /*15f0*/  @!P1 IMAD.MOV R31, RZ, RZ, -R31 ;  /* 0x000000ffff1f9224 */ /* 0x000fe200078e0a1f */
[----:B------:R-:W-:Y:S01]  /*1600*/  ISETP.GT.U32.AND P1, PT, R2, R39, PT ;  /* 0x000000270200720c */ /* 0x000fe20003f24070 */
[----:B------:R-:W-:Y:S01]  /*1610*/  IMAD R28, R45, 0x2, R26 ;  /* 0x000000022d1c7824 */ /* 0x000fe200078e021a */
[----:B------:R-:W-:Y:S01]  /*1620*/  LEA.HI R6, R0, 0x3e, RZ, 0x1a ;  /* 0x0000003e00067811 */ /* 0x000fe200078fd0ff */
[----:B------:R-:W-:Y:S01]  /*1630*/  @!P4 IMAD.IADD R35, R35, 0x1, -R2 ;  /* 0x000000012323c824 */ /* 0x000fe200078e0a02 */
[----:B------:R-:W-:Y:S01]  /*1640*/  ISETP.GE.AND P4, PT, R125, RZ, PT ;  /* 0x000000ff7d00720c */ /* 0x000fe20003f86270 */
[----:B------:R-:W-:Y:S01]  /*1650*/  @!P6 IMAD.MOV R29, RZ, RZ, -R29 ;  /* 0x000000ffff1de224 */ /* 0x000fe200078e0a1d */
[----:B------:R-:W-:Y:S01]  /*1660*/  ISETP.GT.U32.AND P6, PT, R2, R37, PT ;  /* 0x000000250200720c */ /* 0x000fe20003fc4070 */
[----:B------:R-:W-:-:S02]  /*1670*/  IMAD R30, R45, 0x2, R28 ;  /* 0x000000022d1e7824 */ /* 0x000fc400078e021c */
[----:B------:R-:W-:Y:S02]  /*1680*/  @!P5 IMAD.IADD R41, R41, 0x1, -R2 ;  /* 0x000000012929d824 */ /* 0x000fe400078e0a02 */
[----:B------:R-:W-:Y:S02]  /*1690*/  IMAD R48, R45, 0x2, R30 ;  /* 0x000000022d307824 */ /* 0x000fe400078e021e */
[----:B------:R-:W-:Y:S01]  /*16a0*/  @!P1 IMAD.IADD R39, R39, 0x1, -R2 ;  /* 0x0000000127279824 */ /* 0x000fe200078e0a02 */
[----:B------:R-:W-:Y:S01]  /*16b0*/  ISETP.GE.AND P1, PT, R127, RZ, PT ;  /* 0x000000ff7f00720c */ /* 0x000fe20003f26270 */
[C---:B------:R-:W-:Y:S01]  /*16c0*/  IMAD R32, R45.reuse, 0x4, R48 ;  /* 0x000000042d207824 */ /* 0x040fe200078e0230 */
[C---:B------:R-:W-:Y:S01]  /*16d0*/  ISETP.GT.U32.AND P5, PT, R2.reuse, R41, PT ;  /* 0x000000290200720c */ /* 0x040fe20003fa4070 */
[----:B------:R-:W-:Y:S01]  /*16e0*/  @!P0 IMAD.MOV R23, RZ, RZ, -R23 ;  /* 0x000000ffff178224 */ /* 0x000fe200078e0a17 */
[----:B------:R-:W-:Y:S01]  /*16f0*/  ISETP.GT.U32.AND P0, PT, R2, R33, PT ;  /* 0x000000210200720c */ /* 0x000fe20003f04070 */
[----:B------:R-:W-:Y:S01]  /*1700*/  @!P4 IMAD.MOV R35, RZ, RZ, -R35 ;  /* 0x000000ffff23c224 */ /* 0x000fe200078e0a23 */
[----:B------:R-:W-:Y:S01]  /*1710*/  ISETP.GE.AND P4, PT, R126, RZ, PT ;  /* 0x000000ff7e00720c */ /* 0x000fe20003f86270 */
[----:B------:R-:W-:-:S02]  /*1720*/  IMAD R34, R45, 0x2, R32 ;  /* 0x000000022d227824 */ /* 0x000fc400078e0220 */
[----:B------:R-:W-:Y:S01]  /*1730*/  @!P6 IMAD.IADD R37, R37, 0x1, -R2 ;  /* 0x000000012525e824 */ /* 0x000fe200078e0a02 */
[----:B------:R-:W-:Y:S01]  /*1740*/  ISETP.GE.AND P6, PT, R128, RZ, PT ;  /* 0x000000ff8000720c */ /* 0x000fe20003fc6270 */
[----:B------:R-:W-:Y:S02]  /*1750*/  IMAD R49, R45, 0x2, R34 ;  /* 0x000000022d317824 */ /* 0x000fe400078e0222 */
[----:B------:R-:W-:Y:S01]  /*1760*/  @!P1 IMAD.MOV R43, RZ, RZ, -R43 ;  /* 0x000000ffff2b9224 */ /* 0x000fe200078e0a2b */
[----:B------:R-:W-:Y:S01]  /*1770*/  ISETP.GE.AND P1, PT, R99, RZ, PT ;  /* 0x000000ff6300720c */ /* 0x000fe20003f26270 */
[----:B------:R-:W-:Y:S02]  /*1780*/  IMAD R50, R45, 0x2, R49 ;  /* 0x000000022d327824 */ /* 0x000fe400078e0231 */
[----:B------:R-:W-:Y:S01]  /*1790*/  @!P5 IMAD.IADD R41, R41, 0x1, -R2 ;  /* 0x000000012929d824 */ /* 0x000fe200078e0a02 */
[----:B------:R-:W-:Y:S01]  /*17a0*/  ISETP.NE.AND P5, PT, R10, RZ, PT ;  /* 0x000000ff0a00720c */ /* 0x000fe20003fa5270 */
[----:B------:R-:W-:-:S02]  /*17b0*/  IMAD R36, R45, 0x2, R50 ;  /* 0x000000022d247824 */ /* 0x000fc400078e0232 */
[----:B------:R-:W-:Y:S01]  /*17c0*/  @!P0 IMAD.IADD R33, R33, 0x1, -R2 ;  /* 0x0000000121218824 */ /* 0x000fe200078e0a02 */
[----:B------:R-:W-:Y:S01]  /*17d0*/  ISETP.GE.AND P0, PT, R124, RZ, PT ;  /* 0x000000ff7c00720c */ /* 0x000fe20003f06270 */
[----:B------:R-:W-:Y:S01]  /*17e0*/  @!P4 IMAD.MOV R37, RZ, RZ, -R37 ;  /* 0x000000ffff25c224 */ /* 0x000fe200078e0a25 */
[----:B------:R-:W-:Y:S01]  /*17f0*/  ISETP.GE.AND P4, PT, R129, RZ, PT ;  /* 0x000000ff8100720c */ /* 0x000fe20003f86270 */
[----:B------:R-:W-:Y:S01]  /*1800*/  @!P6 IMAD.MOV R39, RZ, RZ, -R39 ;  /* 0x000000ffff27e224 */ /* 0x000fe200078e0a27 */
[----:B------:R-:W-:Y:S01]  /*1810*/  ISETP.NE.AND P6, PT, R11, RZ, PT ;  /* 0x000000ff0b00720c */ /* 0x000fe20003fc5270 */
[C---:B------:R-:W-:Y:S01]  /*1820*/  IMAD R38, R45.reuse, 0x2, R36 ;  /* 0x000000022d267824 */ /* 0x040fe200078e0224 */
[----:B------:R-:W-:Y:S01]  /*1830*/  LEA.HI R2, R0, 0xe, RZ, 0x1a ;  /* 0x0000000e00027811 */ /* 0x000fe200078fd0ff */
[----:B------:R-:W-:Y:S01]  /*1840*/  IMAD.MOV.U32 R85, RZ, RZ, R3 ;  /* 0x000000ffff557224 */ /* 0x000fe200078e0003 */
[C---:B------:R-:W-:Y:S01]  /*1850*/  SEL R82, R70.reuse, R15, !P6 ;  /* 0x0000000f46527207 */ /* 0x040fe20007000000 */
[C---:B------:R-:W-:Y:S01]  /*1860*/  IMAD R15, R45.reuse, 0x2, R38 ;  /* 0x000000022d0f7824 */ /* 0x040fe200078e0226 */
[C---:B------:R-:W-:Y:S01]  /*1870*/  SEL R90, R70.reuse, R19, !P6 ;  /* 0x00000013465a7207 */ /* 0x040fe20007000000 */
[----:B------:R-:W-:Y:S01]  /*1880*/  @!P1 IMAD.MOV R85, RZ, RZ, -R85 ;  /* 0x000000ffff559224 */ /* 0x000fe200078e0a55 */
[----:B------:R-:W-:Y:S01]  /*1890*/  @!P5 LOP3.LUT R85, RZ, R10, RZ, 0x33, !PT ;  /* 0x0000000aff55d212 */ /* 0x000fe200078e33ff */
[C---:B------:R-:W-:Y:S01]  /*18a0*/  IMAD R10, R45.reuse, 0x4, R15 ;  /* 0x000000042d0a7824 */ /* 0x040fe200078e020f */
[C---:B------:R-:W-:Y:S01]  /*18b0*/  SEL R94, R70.reuse, R23, !P6 ;  /* 0x00000017465e7207 */ /* 0x040fe20007000000 */
[----:B------:R-:W-:Y:S01]  /*18c0*/  @!P0 IMAD.MOV R33, RZ, RZ, -R33 ;  /* 0x000000ffff218224 */ /* 0x000fe200078e0a21 */
[C---:B------:R-:W-:Y:S01]  /*18d0*/  SEL R80, R70.reuse, R13, !P6 ;  /* 0x0000000d46507207 */ /* 0x040fe20007000000 */
[----:B------:R-:W-:Y:S01]  /*18e0*/  @!P4 IMAD.MOV R41, RZ, RZ, -R41 ;  /* 0x000000ffff29c224 */ /* 0x000fe200078e0a29 */
[C---:B------:R-:W-:Y:S01]  /*18f0*/  SEL R88, R70.reuse, R17, !P6 ;  /* 0x0000001146587207 */ /* 0x040fe20007000000 */
[----:B------:R-:W-:Y:S01]  /*1900*/  IMAD R19, R45, 0x2, R10 ;  /* 0x000000022d137824 */ /* 0x000fe200078e020a */
[C---:B------:R-:W-:Y:S01]  /*1910*/  SEL R92, R70.reuse, R21, !P6 ;  /* 0x00000015465c7207 */ /* 0x040fe20007000000 */
[----:B------:R-:W-:Y:S01]  /*1920*/  IMAD R85, R85, UR9, RZ ;  /* 0x0000000955557c24 */ /* 0x000fe2000f8e02ff */
[C---:B------:R-:W-:Y:S01]  /*1930*/  SEL R96, R70.reuse, R25, !P6 ;  /* 0x0000001946607207 */ /* 0x040fe20007000000 */
[C---:B------:R-:W-:Y:S01]  /*1940*/  IMAD R23, R45.reuse, 0x2, R19 ;  /* 0x000000022d177824 */ /* 0x040fe200078e0213 */
[----:B------:R-:W-:Y:S01]  /*1950*/  SEL R100, R70, R27, !P6 ;  /* 0x0000001b46647207 */ /* 0x000fe20007000000 */
[----:B------:R-:W-:Y:S01]  /*1960*/  IMAD R11, R2, UR10, RZ ;  /* 0x0000000a020b7c24 */ /* 0x000fe2000f8e02ff */
[C---:B------:R-:W-:Y:S01]  /*1970*/  SEL R102, R70.reuse, R29, !P6 ;  /* 0x0000001d46667207 */ /* 0x040fe20007000000 */
[----:B------:R-:W-:Y:S01]  /*1980*/  IMAD R2, R45, 0x2, R23 ;  /* 0x000000022d027824 */ /* 0x000fe200078e0217 */
[C---:B------:R-:W-:Y:S01]  /*1990*/  SEL R104, R70.reuse, R31, !P6 ;  /* 0x0000001f46687207 */ /* 0x040fe20007000000 */
[----:B------:R-:W-:Y:S01]  /*19a0*/  IMAD.SHL.U32 R84, R85, 0x2, RZ ;  /* 0x0000000255547824 */ /* 0x000fe200078e00ff */
[C---:B------:R-:W-:Y:S01]  /*19b0*/  SEL R106, R70.reuse, R33, !P6 ;  /* 0x00000021466a7207 */ /* 0x040fe20007000000 */
[C---:B------:R-:W-:Y:S01]  /*19c0*/  IMAD R25, R45.reuse, 0x2, R2 ;  /* 0x000000022d197824 */ /* 0x040fe200078e0202 */
[----:B------:R-:W-:Y:S01]  /*19d0*/  SEL R108, R70, R35, !P6 ;  /* 0x00000023466c7207 */ /* 0x000fe20007000000 */
[----:B------:R-:W-:Y:S01]  /*19e0*/  IMAD R51, R6, UR10, RZ ;  /* 0x0000000a06337c24 */ /* 0x000fe2000f8e02ff */
[C---:B------:R-:W-:Y:S01]  /*19f0*/  SEL R131, R70.reuse, R37, !P6 ;  /* 0x0000002546837207 */ /* 0x040fe20007000000 */
[----:B------:R-:W-:Y:S01]  /*1a00*/  IMAD R6, R45, 0x2, R25 ;  /* 0x000000022d067824 */ /* 0x000fe200078e0219 */
[----:B------:R-:W-:-:S02]  /*1a10*/  SEL R78, R70, R39, !P6 ;  /* 0x00000027464e7207 */ /* 0x000fc40007000000 */
[C---:B------:R-:W-:Y:S02]  /*1a20*/  SEL R76, R70.reuse, R41, !P6 ;  /* 0x00000029464c7207 */ /* 0x040fe40007000000 */
[----:B------:R-:W-:Y:S02]  /*1a30*/  PLOP3.LUT P0, PT, PT, PT, UP1, 0x80, 0x8 ;  /* 0x000000000008781c */ /* 0x000fe40003f0f018 */
[----:B------:R-:W-:Y:S02]  /*1a40*/  SEL R70, R70, R43, !P6 ;  /* 0x0000002b46467207 */ /* 0x000fe40007000000 */
[----:B------:R-:W-:Y:S02]  /*1a50*/  LOP3.LUT P6, RZ, R0, 0x7f, RZ, 0xc0, !PT ;  /* 0x0000007f00ff7812 */ /* 0x000fe400078cc0ff */
[----:B------:R-:W-:Y:S02]  /*1a60*/  ISETP.LT.AND P0, PT, R4, UR8, P0 ;  /* 0x0000000804007c0c */ /* 0x000fe40008701270 */
[----:B------:R-:W-:-:S02]  /*1a70*/  P2R R4, PR, RZ, 0x40 ;  /* 0x00000040ff047803 */ /* 0x000fc40000000000 */
[C---:B------:R-:W-:Y:S02]  /*1a80*/  LEA.HI R3, R0.reuse, 0x1e, RZ, 0x1a ;  /* 0x0000001e00037811 */ /* 0x040fe400078fd0ff */
[----:B------:R-:W-:Y:S02]  /*1a90*/  LEA.HI R4, R0, 0x2e, RZ, 0x1a ;  /* 0x0000002e00047811 */ /* 0x000fe400078fd0ff */
[----:B-----5:R-:W-:Y:S01]  /*1aa0*/  IADD3 R53, P4, PT, R84, UR16, RZ ;  /* 0x0000001054357c10 */ /* 0x020fe2000ff9e0ff */
[----:B------:R-:W-:Y:S02]  /*1ab0*/  IMAD R13, R3, UR10, RZ ;  /* 0x0000000a030d7c24 */ /* 0x000fe4000f8e02ff */
[----:B------:R-:W-:Y:S01]  /*1ac0*/  IMAD R17, R4, UR10, RZ ;  /* 0x0000000a04117c24 */ /* 0x000fe2000f8e02ff */
[----:B------:R-:W-:Y:S09]  /*1ad0*/  BRA.U UP0, `(.L_x_5) ;  /* 0x0000000100187547 */ /* 0x000ff2000b800000 */
[----:B------:R-:W-:Y:S01]  /*1ae0*/  ELECT P1, URZ, PT ;  /* 0x0000000000ff782f */ /* 0x000fe20003820000 */
[----:B------:R-:W-:Y:S01]  /*1af0*/  IMAD.MOV.U32 R2, RZ, RZ, 0x1 ;  /* 0x00000001ff027424 */ /* 0x000fe200078e00ff */
[----:B------:R-:W-:Y:S01]  /*1b00*/  UMOV UR6, 0x40 ;  /* 0x0000004000067882 */ /* 0x000fe20000000000 */
[----:B------:R-:W-:Y:S01]  /*1b10*/  UVIRTCOUNT.DEALLOC.SMPOOL 0x80 ;  /* 0x000000800000784c */ /* 0x000fe20000000000 */
[----:B------:R-:W-:-:S09]  /*1b20*/  ULEA UR6, UR5, UR6, 0x18 ;  /* 0x0000000605067291 */ /* 0x000fd2000f8ec0ff */
[----:B------:R0:W-:Y:S03]  /*1b30*/  @P1 STS.U8 [UR6], R2 ;  /* 0x00000002ff001988 */ /* 0x0001e60008000006 */
.L_x_5:
[----:B------:R-:W-:Y:S01]  /*1b40*/  LEA.HI.X.SX32 R55, R85, UR17, 0x1, P4 ;  /* 0x0000001155377c11 */ /* 0x000fe2000a0f0eff */
[----:B------:R-:W-:Y:S01]  /*1b50*/  UIADD3 UR9, UPT, UPT, UR12, UR4, URZ ;  /* 0x000000040c097290 */ /* 0x000fe2000fffe0ff */
[-C--:B------:R-:W-:Y:S01]  /*1b60*/  LEA R56, P5, R12, R53.reuse, 0x1 ;  /* 0x000000350c387211 */ /* 0x080fe200078a08ff */
[----:B------:R-:W-:Y:S01]  /*1b70*/  IMAD R21, R45, 0x2, R6 ;  /* 0x000000022d157824 */ /* 0x000fe200078e0206 */
[-C--:B------:R-:W-:Y:S01]  /*1b80*/  LEA R58, P1, R20, R53.reuse, 0x1 ;  /* 0x00000035143a7211 */ /* 0x080fe200078208ff */
[----:B------:R-:W-:Y:S01]  /*1b90*/  VOTEU.ALL UP2, P6 ;  /* 0x0000000000ff7886 */ /* 0x000fe20003040000 */
[----:B------:R-:W-:Y:S01]  /*1ba0*/  LEA R62, P4, R14, R53, 0x1 ;  /* 0x000000350e3e7211 */ /* 0x000fe200078808ff */
[----:B------:R-:W1:Y:S01]  /*1bb0*/  LDC.64 R86, c[0x0][0x3a8] ;  /* 0x0000ea00ff567b82 */ /* 0x000e620000000a00 */
[----:B------:R-:W-:Y:S01]  /*1bc0*/  LEA.HI.X.SX32 R57, R12, R55, 0x1, P5 ;  /* 0x000000370c397211 */ /* 0x000fe200028f0eff */
[----:B------:R-:W-:Y:S01]  /*1bd0*/  UMOV UR10, UR15 ;  /* 0x0000000f000a7c82 */ /* 0x000fe20008000000 */
[----:B------:R-:W-:Y:S01]  /*1be0*/  LEA R64, P5, R22, R53, 0x1 ;  /* 0x0000003516407211 */ /* 0x000fe200078a08ff */
[----:B------:R-:W-:Y:S01]  /*1bf0*/  STTM.16dp32bit_t0_t15.x16 tmem[UR9], RZ ;  /* 0x000000ff000079ed */ /* 0x000fe20008a00009 */
[----:B------:R-:W-:Y:S01]  /*1c00*/  STTM.16dp32bit_t16_t31.x16 tmem[UR9+0x10], RZ ;  /* 0x000010ff000079ed */ /* 0x000fe20008a20009 */
[-C--:B------:R-:W-:Y:S01]  /*1c10*/  LEA.HI.X.SX32 R59, R20, R55.reuse, 0x1, P1 ;  /* 0x00000037143b7211 */ /* 0x080fe200008f0eff */
[----:B------:R-:W2:Y:S01]  /*1c20*/  FENCE.VIEW.ASYNC.T ;  /* 0x00000000000073c6 */ /* 0x000ea20000000200 */
[----:B------:R-:W-:Y:S01]  /*1c30*/  LEA.HI.X.SX32 R63, R14, R55, 0x1, P4 ;  /* 0x000000370e3f7211 */ /* 0x000fe200020f0eff */
[----:B--2---:R-:W-:Y:S01]  /*1c40*/  VOTEU.ALL UP3, P6 ;  /* 0x0000000000ff7886 */ /* 0x004fe20003060000 */
[-C--:B------:R-:W-:Y:S01]  /*1c50*/  LEA R66, P1, R28, R53.reuse, 0x1 ;  /* 0x000000351c427211 */ /* 0x080fe200078208ff */
[----:B------:R-:W-:Y:S01]  /*1c60*/  IMAD R18, R18, UR11, RZ ;  /* 0x0000000b12127c24 */ /* 0x000fe2000f8e02ff */
[----:B------:R-:W-:-:S02]  /*1c70*/  LEA R68, P4, R32, R53, 0x1 ;  /* 0x0000003520447211 */ /* 0x000fc400078808ff */
[----:B------:R-:W-:Y:S02]  /*1c80*/  LEA.HI.X.SX32 R65, R22, R55, 0x1, P5 ;  /* 0x0000003716417211 */ /* 0x000fe400028f0eff */
[----:B------:R-:W-:Y:S02]  /*1c90*/  LEA R72, P5, R30, R53, 0x1 ;  /* 0x000000351e487211 */ /* 0x000fe400078a08ff */
[-C--:B------:R-:W-:Y:S02]  /*1ca0*/  LEA.HI.X.SX32 R67, R28, R55.reuse, 0x1, P1 ;  /* 0x000000371c437211 */ /* 0x080fe400008f0eff */
[----:B------:R-:W-:Y:S02]  /*1cb0*/  LEA.HI.X.SX32 R69, R32, R55, 0x1, P4 ;  /* 0x0000003720457211 */ /* 0x000fe400020f0eff */
[-C--:B------:R-:W-:Y:S02]  /*1cc0*/  LEA R74, P1, R34, R53.reuse, 0x1 ;  /* 0x00000035224a7211 */ /* 0x080fe400078208ff */
[----:B------:R-:W-:-:S02]  /*1cd0*/  LEA R46, P4, R36, R53, 0x1 ;  /* 0x00000035242e7211 */ /* 0x000fc400078808ff */
[----:B------:R-:W-:Y:S02]  /*1ce0*/  LEA.HI.X.SX32 R73, R30, R55, 0x1, P5 ;  /* 0x000000371e497211 */ /* 0x000fe400028f0eff */
[----:B------:R-:W-:Y:S02]  /*1cf0*/  LEA R44, P5, R10, R53, 0x1 ;  /* 0x000000350a2c7211 */ /* 0x000fe400078a08ff */
[-C--:B------:R-:W-:Y:S02]  /*1d00*/  LEA.HI.X.SX32 R75, R34, R55.reuse, 0x1, P1 ;  /* 0x00000037224b7211 */ /* 0x080fe400008f0eff */
[----:B------:R-:W-:Y:S02]  /*1d10*/  LEA.HI.X.SX32 R47, R36, R55, 0x1, P4 ;  /* 0x00000037242f7211 */ /* 0x000fe400020f0eff */
[-C--:B------:R-:W-:Y:S02]  /*1d20*/  LEA R42, P1, R38, R53.reuse, 0x1 ;  /* 0x00000035262a7211 */ /* 0x080fe400078208ff */
[----:B0-----:R-:W-:-:S02]  /*1d30*/  LEA R2, P4, R8, R53, 0x1 ;  /* 0x0000003508027211 */ /* 0x001fc400078808ff */
[----:B------:R-:W-:Y:S02]  /*1d40*/  LEA.HI.X.SX32 R45, R10, R55, 0x1, P5 ;  /* 0x000000370a2d7211 */ /* 0x000fe400028f0eff */
[----:B------:R-:W-:Y:S02]  /*1d50*/  LEA RZ, P5, R23, R53, 0x1 ;  /* 0x0000003517ff7211 */ /* 0x000fe400078a08ff */
[-C--:B------:R-:W-:Y:S02]  /*1d60*/  LEA.HI.X.SX32 R43, R38, R55.reuse, 0x1, P1 ;  /* 0x00000037262b7211 */ /* 0x080fe400008f0eff */
[----:B------:R-:W-:Y:S02]  /*1d70*/  LEA.HI.X.SX32 R3, R8, R55, 0x1, P4 ;  /* 0x0000003708037211 */ /* 0x000fe400020f0eff */
[----:B------:R-:W-:Y:S01]  /*1d80*/  LEA R38, P4, R19, R53, 0x1 ;  /* 0x0000003513267211 */ /* 0x000fe200078808ff */
[----:B------:R-:W-:-:S04]  /*1d90*/  @!UP2 UIADD3 UR4, UPT, UPT, -UR7, 0x100000, URZ ;  /* 0x001000000704a890 */ /* 0x000fc8000fffe1ff */
[----:B------:R-:W-:Y:S02]  /*1da0*/  @!UP2 USHF.L.U32 UR5, UR4, 0xb, URZ ;  /* 0x0000000b0405a899 */ /* 0x000fe400080006ff */
[----:B------:R-:W-:Y:S01]  /*1db0*/  @!UP2 USHF.L.U32 UR4, UR4, 0x1, URZ ;  /* 0x000000010404a899 */ /* 0x000fe200080006ff */
[----:B------:R-:W-:Y:S01]  /*1dc0*/  BAR.SYNC.DEFER_BLOCKING 0x0 ;  /* 0x0000000000007b1d */ /* 0x000fe20000010000 */
[----:B------:R-:W-:Y:S02]  /*1dd0*/  LEA.HI.X.SX32 R23, R23, R55, 0x1, P5 ;  /* 0x0000003717177211 */ /* 0x000fe400028f0eff */
[----:B------:R-:W-:Y:S02]  /*1de0*/  LEA RZ, P5, R6, R53, 0x1 ;  /* 0x0000003506ff7211 */ /* 0x000fe400078a08ff */
[----:B------:R-:W-:Y:S02]  /*1df0*/  LEA.HI.X.SX32 R39, R19, R55, 0x1, P4 ;  /* 0x0000003713277211 */ /* 0x000fe400020f0eff */
[----:B------:R-:W-:-:S02]  /*1e00*/  LEA R40, P4, R16, R53, 0x1 ;  /* 0x0000003510287211 */ /* 0x000fc400078808ff */
[C---:B------:R-:W-:Y:S02]  /*1e10*/  LEA RZ, P1, R25.reuse, R53, 0x1 ;  /* 0x0000003519ff7211 */ /* 0x040fe400078208ff */
[----:B------:R-:W-:Y:S02]  /*1e20*/  LEA.HI.X.SX32 R19, R6, R55, 0x1, P5 ;  /* 0x0000003706137211 */ /* 0x000fe400028f0eff */
[----:B------:R-:W-:Y:S02]  /*1e30*/  LEA R36, P5, R24, R53, 0x1 ;  /* 0x0000003518247211 */ /* 0x000fe400078a08ff */
[----:B------:R-:W-:Y:S02]  /*1e40*/  LEA.HI.X.SX32 R41, R16, R55, 0x1, P4 ;  /* 0x0000003710297211 */ /* 0x000fe400020f0eff */
[----:B------:R-:W-:Y:S02]  /*1e50*/  LEA R30, P4, R48, R53, 0x1 ;  /* 0x00000035301e7211 */ /* 0x000fe400078808ff */
[----:B------:R-:W-:-:S02]  /*1e60*/  LEA.HI.X.SX32 R25, R25, R55, 0x1, P1 ;  /* 0x0000003719197211 */ /* 0x000fc400008f0eff */
[----:B------:R-:W-:Y:S02]  /*1e70*/  LEA R4, P1, R5, R53, 0x1 ;  /* 0x0000003505047211 */ /* 0x000fe400078208ff */
[----:B------:R-:W-:Y:S01]  /*1e80*/  LEA.HI.X.SX32 R37, R24, R55, 0x1, P5 ;  /* 0x0000003718257211 */ /* 0x000fe200028f0eff */
[----:B------:R-:W0:Y:S02]  /*1e90*/  FENCE.VIEW.ASYNC.S ;  /* 0x00000000000073c6 */ /* 0x000e240000000000 */
[----:B0-----:R0:W2:Y:S01]  /*1ea0*/  @!UP3 SYNCS.EXCH.64 URZ, [UR10], UR4 ;  /* 0x000000040affb5b2 */ /* 0x0010a20008000100 */
[----:B------:R-:W-:Y:S02]  /*1eb0*/  LEA R32, P5, R49, R53, 0x1 ;  /* 0x0000003531207211 */ /* 0x000fe400078a08ff */
[----:B------:R-:W-:Y:S02]  /*1ec0*/  LEA.HI.X.SX32 R31, R48, R55, 0x1, P4 ;  /* 0x00000037301f7211 */ /* 0x000fe400020f0eff */
[----:B------:R-:W-:-:S02]  /*1ed0*/  LEA RZ, P4, R21, R53, 0x1 ;  /* 0x0000003515ff7211 */ /* 0x000fc400078808ff */
[----:B------:R-:W-:Y:S02]  /*1ee0*/  LEA.HI.X.SX32 R5, R5, R55, 0x1, P1 ;  /* 0x0000003705057211 */ /* 0x000fe400008f0eff */
[----:B------:R-:W-:Y:S02]  /*1ef0*/  LEA R34, P1, R26, R53, 0x1 ;  /* 0x000000351a227211 */ /* 0x000fe400078208ff */
[----:B------:R-:W-:Y:S01]  /*1f00*/  LEA.HI.X.SX32 R33, R49, R55, 0x1, P5 ;  /* 0x0000003731217211 */ /* 0x000fe200028f0eff */
[----:B-1----:R-:W-:Y:S01]  /*1f10*/  IMAD R71, R105, R86, RZ ;  /* 0x0000005669477224 */ /* 0x002fe200078e02ff */
[----:B------:R-:W-:Y:S01]  /*1f20*/  LEA R6, P5, R7, R53, 0x1 ;  /* 0x0000003507067211 */ /* 0x000fe200078a08ff */
[----:B0-----:R-:W0:Y:S01]  /*1f30*/  LDCU UR4, c[0x0][0x3b0] ;  /* 0x00007600ff0477ac */ /* 0x001e220008000800 */
[----:B------:R-:W-:Y:S02]  /*1f40*/  LEA.HI.X.SX32 R21, R21, R55, 0x1, P4 ;  /* 0x0000003715157211 */ /* 0x000fe400020f0eff */
[----:B------:R-:W-:-:S02]  /*1f50*/  LEA R28, P4, R50, R53, 0x1 ;  /* 0x00000035321c7211 */ /* 0x000fc400078808ff */
[----:B------:R-:W-:Y:S02]  /*1f60*/  LEA.HI.X.SX32 R35, R26, R55, 0x1, P1 ;  /* 0x000000371a237211 */ /* 0x000fe400008f0eff */
[----:B------:R-:W-:Y:S02]  /*1f70*/  LEA R26, P1, R15, R53, 0x1 ;  /* 0x000000350f1a7211 */ /* 0x000fe400078208ff */
[----:B------:R-:W-:Y:S02]  /*1f80*/  LEA.HI.X.SX32 R7, R7, R55, 0x1, P5 ;  /* 0x0000003707077211 */ /* 0x000fe400028f0eff */
[----:B------:R-:W-:Y:S02]  /*1f90*/  LEA R8, P5, R9, R53, 0x1 ;  /* 0x0000003509087211 */ /* 0x000fe400078a08ff */
[----:B------:R-:W-:Y:S02]  /*1fa0*/  LEA.HI.X.SX32 R29, R50, R55, 0x1, P4 ;  /* 0x00000037321d7211 */ /* 0x000fe400020f0eff */
[----:B------:R-:W-:-:S02]  /*1fb0*/  LEA R10, P4, R11, R53, 0x1 ;  /* 0x000000350b0a7211 */ /* 0x000fc400078808ff */
[-C--:B------:R-:W-:Y:S02]  /*1fc0*/  LEA.HI.X.SX32 R27, R15, R55.reuse, 0x1, P1 ;  /* 0x000000370f1b7211 */ /* 0x080fe400008f0eff */
[----:B------:R-:W-:Y:S02]  /*1fd0*/  PLOP3.LUT P1, PT, PT, PT, UP1, 0x80, 0x8 ;  /* 0x000000000008781c */ /* 0x000fe40003f2f018 */
[----:B------:R-:W-:Y:S02]  /*1fe0*/  LEA.HI.X.SX32 R9, R9, R55, 0x1, P5 ;  /* 0x0000003709097211 */ /* 0x000fe400028f0eff */
[----:B------:R-:W-:Y:S02]  /*1ff0*/  LEA R12, P5, R13, R53, 0x1 ;  /* 0x000000350d0c7211 */ /* 0x000fe400078a08ff */
[----:B------:R-:W-:Y:S02]  /*2000*/  LEA.HI.X.SX32 R11, R11, R55, 0x1, P4 ;  /* 0x000000370b0b7211 */ /* 0x000fe400020f0eff */
[----:B------:R-:W-:-:S02]  /*2010*/  LEA R14, P4, R17, R53, 0x1 ;  /* 0x00000035110e7211 */ /* 0x000fc400078808ff */
[----:B------:R-:W-:Y:S02]  /*2020*/  ISETP.LT.AND P1, PT, R52, UR8, P1 ;  /* 0x0000000834007c0c */ /* 0x000fe40008f21270 */
[----:B------:R-:W-:Y:S02]  /*2030*/  LEA.HI.X.SX32 R13, R13, R55, 0x1, P5 ;  /* 0x000000370d0d7211 */ /* 0x000fe400028f0eff */
[----:B------:R-:W-:Y:S01]  /*2040*/  PRMT R52, RZ, 0x7610, R52 ;  /* 0x00007610ff347816 */ /* 0x000fe20000000034 */
[----:B--2---:R-:W-:Y:S01]  /*2050*/  BAR.SYNC.DEFER_BLOCKING 0x0 ;  /* 0x0000000000007b1d */ /* 0x004fe20000010000 */
[----:B------:R-:W-:Y:S01]  /*2060*/  LEA R16, P5, R51, R53, 0x1 ;  /* 0x0000003533107211 */ /* 0x000fe200078a08ff */
[----:B------:R-:W-:Y:S01]  /*2070*/  IMAD R71, R86, 0x2, R71 ;  /* 0x0000000256477824 */ /* 0x000fe200078e0247 */
[----:B------:R-:W-:Y:S02]  /*2080*/  LEA.HI.X.SX32 R15, R17, R55, 0x1, P4 ;  /* 0x00000037110f7211 */ /* 0x000fe400020f0eff */
[----:B------:R-:W-:-:S02]  /*2090*/  LOP3.LUT R53, R105, 0x20, RZ, 0xfc, !PT ;  /* 0x0000002069357812 */ /* 0x000fc400078efcff */
[----:B------:R-:W-:Y:S01]  /*20a0*/  PLOP3.LUT P4, PT, PT, PT, UP1, 0x80, 0x8 ;  /* 0x000000000008781c */ /* 0x000fe20003f8f018 */
[C---:B------:R-:W-:Y:S01]  /*20b0*/  IMAD R71, R86.reuse, 0x2, R71 ;  /* 0x0000000256477824 */ /* 0x040fe200078e0247 */
[----:B------:R-:W-:Y:S02]  /*20c0*/  LEA.HI.X.SX32 R17, R51, R55, 0x1, P5 ;  /* 0x0000003733117211 */ /* 0x000fe400028f0eff */
[----:B------:R-:W-:Y:S02]  /*20d0*/  PRMT R54, RZ, 0x7610, R54 ;  /* 0x00007610ff367816 */ /* 0x000fe40000000036 */
[----:B------:R-:W-:Y:S02]  /*20e0*/  ISETP.LT.AND P4, PT, R53, UR8, P4 ;  /* 0x0000000835007c0c */ /* 0x000fe4000a781270 */
[----:B------:R-:W-:Y:S01]  /*20f0*/  LOP3.LUT R51, R105, 0x18, RZ, 0xfc, !PT ;  /* 0x0000001869337812 */ /* 0x000fe200078efcff */
[----:B------:R-:W-:Y:S01]  /*2100*/  IMAD R71, R86, 0x2, R71 ;  /* 0x0000000256477824 */ /* 0x000fe200078e0247 */
[----:B------:R1:W2:Y:S01]  /*2110*/  @P3 LDG.E.U16 R52, desc[UR22][R56.64] ;  /* 0x0000001638343981 */ /* 0x0002a2000c1e1500 */
[----:B------:R-:W-:-:S02]  /*2120*/  PLOP3.LUT P3, PT, PT, PT, UP1, 0x80, 0x8 ;  /* 0x000000000008781c */ /* 0x000fc40003f6f018 */
[C---:B------:R-:W-:Y:S01]  /*2130*/  IMAD R89, R86.reuse, 0x2, R71 ;  /* 0x0000000256597824 */ /* 0x040fe200078e0247 */
[----:B------:R3:W4:Y:S01]  /*2140*/  @P2 LDG.E.U16 R54, desc[UR22][R58.64] ;  /* 0x000000163a362981 */ /* 0x000722000c1e1500 */
[----:B------:R-:W-:Y:S02]  /*2150*/  ISETP.LT.AND P3, PT, R51, UR8, P3 ;  /* 0x0000000833007c0c */ /* 0x000fe40009f61270 */
[----:B------:R-:W-:Y:S02]  /*2160*/  PRMT R55, RZ, 0x7610, R55 ;  /* 0x00007610ff377816 */ /* 0x000fe40000000037 */
[----:B------:R-:W-:Y:S02]  /*2170*/  LOP3.LUT R61, R105, 0x22, RZ, 0xfc, !PT ;  /* 0x00000022693d7812 */ /* 0x000fe400078efcff */
[----:B-1----:R-:W-:Y:S01]  /*2180*/  PRMT R57, RZ, 0x7610, R57 ;  /* 0x00007610ff397816 */ /* 0x002fe20000000039 */
[----:B------:R-:W-:Y:S01]  /*2190*/  IMAD R103, R86, 0x2, R89 ;  /* 0x0000000256677824 */ /* 0x000fe200078e0259 */
[----:B------:R-:W-:Y:S01]  /*21a0*/  PRMT R56, RZ, 0x7610, R56 ;  /* 0x00007610ff387816 */ /* 0x000fe20000000038 */
[----:B------:R-:W5:Y:S01]  /*21b0*/  @P0 LDG.E.U16 R55, desc[UR22][R62.64] ;  /* 0x000000163e370981 */ /* 0x000f62000c1e1500 */
[----:B---3--:R-:W-:-:S02]  /*21c0*/  PRMT R58, RZ, 0x7610, R58 ;  /* 0x00007610ff3a7816 */ /* 0x008fc4000000003a */
[----:B------:R-:W-:Y:S01]  /*21d0*/  PRMT R60, RZ, 0x7610, R60 ;  /* 0x00007610ff3c7816 */ /* 0x000fe2000000003c */
[----:B------:R1:W3:Y:S01]  /*21e0*/  @P1 LDG.E.U16 R57, desc[UR22][R64.64] ;  /* 0x0000001640391981 */ /* 0x0002e2000c1e1500 */
[----:B------:R-:W-:Y:S01]  /*21f0*/  IMAD R91, R86, 0x2, R103 ;  /* 0x00000002565b7824 */ /* 0x000fe200078e0267 */
[C---:B------:R-:W-:Y:S02]  /*2200*/  LOP3.LUT R71, R105.reuse, 0x2a, RZ, 0xfc, !PT ;  /* 0x0000002a69477812 */ /* 0x040fe400078efcff */
[----:B------:R0:W2:Y:S01]  /*2210*/  @P4 LDG.E.U16 R58, desc[UR22][R68.64] ;  /* 0x00000016443a4981 */ /* 0x0000a2000c1e1500 */
[----:B------:R-:W-:Y:S02]  /*2220*/  PLOP3.LUT P4, PT, PT, PT, UP1, 0x80, 0x8 ;  /* 0x000000000008781c */ /* 0x000fe40003f8f018 */
[C---:B------:R-:W-:Y:S01]  /*2230*/  LOP3.LUT R59, R105.reuse, 0x1a, RZ, 0xfc, !PT ;  /* 0x0000001a693b7812 */ /* 0x040fe200078efcff */
[----:B------:R-:W2:Y:S01]  /*2240*/  @P3 LDG.E.U16 R56, desc[UR22][R66.64] ;  /* 0x0000001642383981 */ /* 0x000ea2000c1e1500 */
[----:B------:R-:W-:-:S02]  /*2250*/  LOP3.LUT R20, R105, 0xc, RZ, 0xfc, !PT ;  /* 0x0000000c69147812 */ /* 0x000fc400078efcff */
[C---:B-1----:R-:W-:Y:S01]  /*2260*/  LOP3.LUT R65, R105.reuse, 0x30, RZ, 0xfc, !PT ;  /* 0x0000003069417812 */ /* 0x042fe200078efcff */
[C---:B------:R-:W-:Y:S01]  /*2270*/  IMAD R93, R86.reuse, 0x4, R91 ;  /* 0x00000004565d7824 */ /* 0x040fe200078e025b */
[----:B------:R-:W-:Y:S02]  /*2280*/  LOP3.LUT R63, R105, 0x28, RZ, 0xfc, !PT ;  /* 0x00000028693f7812 */ /* 0x000fe400078efcff */
[----:B------:R-:W-:Y:S02]  /*2290*/  ISETP.LT.AND P4, PT, R65, UR8, P4 ;  /* 0x0000000841007c0c */ /* 0x000fe4000a781270 */
[----:B------:R-:W-:Y:S01]  /*22a0*/  PLOP3.LUT P3, PT, PT, PT, UP1, 0x80, 0x8 ;  /* 0x000000000008781c */ /* 0x000fe20003f6f018 */
[C---:B------:R-:W-:Y:S01]  /*22b0*/  IMAD R95, R86.reuse, 0x2, R93 ;  /* 0x00000002565f7824 */ /* 0x040fe200078e025d */
[----:B------:R-:W-:Y:S02]  /*22c0*/  PRMT R62, RZ, 0x7610, R62 ;  /* 0x00007610ff3e7816 */ /* 0x000fe4000000003e */
[----:B------:R-:W-:Y:S01]  /*22d0*/  ISETP.LT.AND P3, PT, R63, UR8, P3 ;  /* 0x000000083f007c0c */ /* 0x000fe20009f61270 */
[----:B------:R-:W-:Y:S01]  /*22e0*/  IMAD R97, R86, 0x2, R95 ;  /* 0x0000000256617824 */ /* 0x000fe200078e025f */
[----:B------:R-:W-:-:S02]  /*22f0*/  PLOP3.LUT P1, PT, PT, PT, UP1, 0x80, 0x8 ;  /* 0x000000000008781c */ /* 0x000fc40003f2f018 */
[----:B------:R-:W-:Y:S02]  /*2300*/  PLOP3.LUT P2, PT, PT, PT, UP1, 0x80, 0x8 ;  /* 0x000000000008781c */ /* 0x000fe40003f4f018 */
[----:B------:R-:W-:Y:S01]  /*2310*/  LOP3.LUT R81, R105, 0x24, RZ, 0xfc, !PT ;  /* 0x0000002469517812 */ /* 0x000fe200078efcff */
[----:B------:R1:W2:Y:S01]  /*2320*/  @P4 LDG.E.U16 R62, desc[UR22][R44.64] ;  /* 0x000000162c3e4981 */ /* 0x0002a2000c1e1500 */
[----:B------:R-:W-:Y:S02]  /*2330*/  ISETP.LT.AND P1, PT, R61, UR8, P1 ;  /* 0x000000083d007c0c */ /* 0x000fe40008f21270 */
[----:B0-----:R-:W-:Y:S02]  /*2340*/  PRMT R69, RZ, 0x7610, R69 ;  /* 0x00007610ff457816 */ /* 0x001fe40000000045 */
[----:B------:R-:W-:Y:S01]  /*2350*/  PLOP3.LUT P0, PT, PT, PT, UP1, 0x80, 0x8 ;  /* 0x000000000008781c */ /* 0x000fe20003f0f018 */
[----:B------:R-:W2:Y:S01]  /*2360*/  @P3 LDG.E.U16 R60, desc[UR22][R46.64] ;  /* 0x000000162e3c3981 */ /* 0x000ea2000c1e1500 */
[----:B------:R-:W-:-:S02]  /*2370*/  ISETP.LT.AND P2, PT, R20, UR8, P2 ;  /* 0x0000000814007c0c */ /* 0x000fc40009741270 */
[----:B------:R-:W-:Y:S01]  /*2380*/  PRMT R140, RZ, 0x7610, R140 ;  /* 0x00007610ff8c7816 */ /* 0x000fe2000000008c */
[C---:B-1----:R-:W-:Y:S01]  /*2390*/  IMAD R45, R86.reuse, 0x2, R97 ;  /* 0x00000002562d7824 */ /* 0x042fe200078e0261 */
[----:B------:R-:W-:Y:S02]  /*23a0*/  PLOP3.LUT P3, PT, PT, PT, UP1, 0x80, 0x8 ;  /* 0x000000000008781c */ /* 0x000fe40003f6f018 */
[----:B------:R-:W-:Y:S01]  /*23b0*/  PRMT R146, RZ, 0x7610, R146 ;  /* 0x00007610ff927816 */ /* 0x000fe20000000092 */
[----:B------:R-:W-:Y:S01]  /*23c0*/  IMAD R45, R86, 0x2, R45 ;  /* 0x00000002562d7824 */ /* 0x000fe200078e022d */
[----:B------:R-:W-:Y:S01]  /*23d0*/  ISETP.LT.AND P3, PT, R71, UR8, P3 ;  /* 0x0000000847007c0c */ /* 0x000fe20009f61270 */
[----:B------:R0:W2:Y:S01]  /*23e0*/  @P1 LDG.E.U16 R69, desc[UR22][R74.64] ;  /* 0x000000164a451981 */ /* 0x0000a2000c1e1500 */
[----:B------:R-:W-:Y:S01]  /*23f0*/  LEA R48, P5, R18, UR18, 0x1 ;  /* 0x0000001212307c11 */ /* 0x000fe2000f8a08ff */
[C---:B------:R-:W-:Y:S01]  /*2400*/  IMAD R45, R86.reuse, 0x2, R45 ;  /* 0x00000002562d7824 */ /* 0x040fe200078e022d */
[----:B------:R-:W-:Y:S01]  /*2410*/  ISETP.LT.AND P0, PT, R59, UR8, P0 ;  /* 0x000000083b007c0c */ /* 0x000fe20008701270 */
[----:B------:R-:W2:Y:S01]  /*2420*/  @P2 LDG.E.U16 R140, desc[UR22][R40.64] ;  /* 0x00000016288c2981 */ /* 0x000ea2000c1e1500 */
[----:B------:R-:W-:Y:S01]  /*2430*/  PRMT R67, RZ, 0x7610, R67 ;  /* 0x00007610ff437816 */ /* 0x000fe20000000043 */
[----:B------:R-:W-:Y:S01]  /*2440*/  IMAD R45, R86, 0x2, R45 ;  /* 0x00000002562d7824 */ /* 0x000fe200078e022d */
[----:B------:R-:W-:-:S02]  /*2450*/  PLOP3.LUT P4, PT, PT, PT, UP1, 0x80, 0x8 ;  /* 0x000000000008781c */ /* 0x000fc40003f8f018 */
[----:B------:R-:W-:Y:S01]  /*2460*/  LOP3.LUT R79, R105, 0x1c, RZ, 0xfc, !PT ;  /* 0x0000001c694f7812 */ /* 0x000fe200078efcff */
[----:B------:R-:W-:Y:S01]  /*2470*/  IMAD R45, R86, 0x4, R45 ;  /* 0x00000004562d7824 */ /* 0x000fe200078e022d */
[----:B0-----:R-:W-:Y:S02]  /*2480*/  PRMT R75, RZ, 0x7610, R75 ;  /* 0x00007610ff4b7816 */ /* 0x001fe4000000004b */
[----:B------:R-:W-:Y:S01]  /*2490*/  LEA.HI.X.SX32 R49, R18, UR19, 0x1, P5 ;  /* 0x0000001312317c11 */ /* 0x000fe2000a8f0eff */
[C---:B------:R-:W-:Y:S01]  /*24a0*/  IMAD R45, R86.reuse, 0x2, R45 ;  /* 0x00000002562d7824 */ /* 0x040fe200078e022d */
[----:B------:R-:W-:Y:S01]  /*24b0*/  PLOP3.LUT P2, PT, PT, PT, UP1, 0x80, 0x8 ;  /* 0x000000000008781c */ /* 0x000fe20003f4f018 */
[----:B------:R0:W2:Y:S01]  /*24c0*/  @P0 LDG.E.U16 R67, desc[UR22][R72.64] ;  /* 0x0000001648430981 */ /* 0x0000a2000c1e1500 */
[----:B------:R-:W1:Y:S01]  /*24d0*/  LDCU.64 UR18, c[0x0][0x380] ;  /* 0x00007000ff1277ac */ /* 0x000e620008000a00 */
[C---:B------:R-:W-:Y:S02]  /*24e0*/  IMAD R45, R86.reuse, 0x2, R45 ;  /* 0x00000002562d7824 */ /* 0x040fe400078e022d */
[----:B------:R-:W2:Y:S01]  /*24f0*/  @P3 LDG.E.U16 R75, desc[UR22][R42.64] ;  /* 0x000000162a4b3981 */ /* 0x000ea2000c1e1500 */
[----:B------:R-:W-:Y:S01]  /*2500*/  PLOP3.LUT P3, PT, PT, PT, UP1, 0x80, 0x8 ;  /* 0x000000000008781c */ /* 0x000fe20003f6f018 */
[----:B------:R-:W-:-:S03]  /*2510*/  IMAD R45, R86, 0x2, R45 ;  /* 0x00000002562d7824 */ /* 0x000fc600078e022d */
[----:B------:R-:W-:Y:S01]  /*2520*/  ISETP.LT.AND P3, PT, R81, UR8, P3 ;  /* 0x0000000851007c0c */ /* 0x000fe20009f61270 */
[----:B------:R-:W-:Y:S01]  /*2530*/  IMAD R45, R86, 0x2, R45 ;  /* 0x00000002562d7824 */ /* 0x000fe200078e022d */
[----:B0-----:R-:W-:-:S03]  /*2540*/  LOP3.LUT R73, R105, 0x32, RZ, 0xfc, !PT ;  /* 0x0000003269497812 */ /* 0x001fc600078efcff */
[C---:B------:R-:W-:Y:S01]  /*2550*/  IMAD R45, R86.reuse, 0x2, R45 ;  /* 0x00000002562d7824 */ /* 0x040fe200078e022d */
[----:B------:R-:W-:Y:S02]  /*2560*/  ISETP.LT.AND P4, PT, R73, UR8, P4 ;  /* 0x0000000849007c0c */ /* 0x000fe4000a781270 */
[----:B------:R-:W-:Y:S01]  /*2570*/  ISETP.LT.AND P2, PT, R79, UR8, P2 ;  /* 0x000000084f007c0c */ /* 0x000fe20009741270 */
[----:B------:R-:W-:-:S04]  /*2580*/  IMAD R45, R86, 0x2, R45 ;  /* 0x00000002562d7824 */ /* 0x000fc800078e022d */
[----:B------:R-:W2:Y:S01]  /*2590*/  @P3 LDG.E.U16 R146, desc[UR22][R32.64] ;  /* 0x0000001620923981 */ /* 0x000ea2000c1e1500 */
[----:B------:R-:W-:Y:S01]  /*25a0*/  PLOP3.LUT P3, PT, PT, PT, UP1, 0x80, 0x8 ;  /* 0x000000000008781c */ /* 0x000fe20003f6f018 */
[C---:B------:R-:W-:Y:S01]  /*25b0*/  IMAD R45, R86.reuse, 0x4, R45 ;  /* 0x00000004562d7824 */ /* 0x040fe200078e022d */
[----:B------:R-:W-:Y:S02]  /*25c0*/  PRMT R77, RZ, 0x7610, R77 ;  /* 0x00007610ff4d7816 */ /* 0x000fe4000000004d */
[C---:B------:R-:W-:Y:S01]  /*25d0*/  ISETP.LT.AND P3, PT, R105.reuse, UR8, P3 ;  /* 0x0000000869007c0c */ /* 0x040fe20009f61270 */
[C---:B------:R-:W-:Y:S01]  /*25e0*/  IMAD R45, R86.reuse, 0x2, R45 ;  /* 0x00000002562d7824 */ /* 0x040fe200078e022d */
[----:B------:R-:W-:Y:S02]  /*25f0*/  PRMT R144, RZ, 0x7610, R144 ;  /* 0x00007610ff907816 */ /* 0x000fe40000000090 */
[----:B------:R-:W2:Y:S01]  /*2600*/  @P4 LDG.E.U16 R77, desc[UR22][R38.64] ;  /* 0x00000016264d4981 */ /* 0x000ea2000c1e1500 */
[----:B------:R-:W-:Y:S01]  /*2610*/  PRMT R66, RZ, 0x7610, R66 ;  /* 0x00007610ff427816 */ /* 0x000fe20000000042 */
[----:B------:R-:W-:Y:S01]  /*2620*/  IMAD R45, R86, 0x2, R45 ;  /* 0x00000002562d7824 */ /* 0x000fe200078e022d */
[----:B------:R-:W-:Y:S01]  /*2630*/  LOP3.LUT R107, R105, 0x38, RZ, 0xfc, !PT ;  /* 0x00000038696b7812 */ /* 0x000fe200078efcff */
[----:B------:R0:W2:Y:S01]  /*2640*/  @P2 LDG.E.U16 R144, desc[UR22][R30.64] ;  /* 0x000000161e902981 */ /* 0x0000a2000c1e1500 */
[----:B------:R-:W-:-:S02]  /*2650*/  PLOP3.LUT P4, PT, PT, PT, UP1, 0x80, 0x8 ;  /* 0x000000000008781c */ /* 0x000fc40003f8f018 */
[C---:B------:R-:W-:Y:S02]  /*2660*/  LOP3.LUT R20, R105.reuse, 0x16, RZ, 0xfc, !PT ;  /* 0x0000001669147812 */ /* 0x040fe400078efcff */
[----:B------:R-:W-:Y:S01]  /*2670*/  PLOP3.LUT P0, PT, PT, PT, UP1, 0x80, 0x8 ;  /* 0x000000000008781c */ /* 0x000fe20003f0f018 */
[----:B------:R-:W2:Y:S01]  /*2680*/  @P3 LDG.E.U16 R66, desc[UR22][R2.64] ;  /* 0x0000001602423981 */ /* 0x000ea2000c1e1500 */
[----:B------:R-:W-:Y:S02]  /*2690*/  LOP3.LUT R83, R105, 0x2c, RZ, 0xfc, !PT ;  /* 0x0000002c69537812 */ /* 0x000fe400078efcff */
[----:B------:R-:W-:Y:S01]  /*26a0*/  PLOP3.LUT P2, PT, PT, PT, UP1, 0x80, 0x8 ;  /* 0x000000000008781c */ /* 0x000fe20003f4f018 */
[----:B0-----:R-:W-:Y:S01]  /*26b0*/  IMAD R31, R86, 0x2, R45 ;  /* 0x00000002561f7824 */ /* 0x001fe200078e022d */
[----:B------:R-:W-:Y:S02]  /*26c0*/  ISETP.LT.AND P4, PT, R107, UR8, P4 ;  /* 0x000000086b007c0c */ /* 0x000fe4000a781270 */
[----:B------:R-:W-:-:S02]  /*26d0*/  LOP3.LUT R18, R105, 0x14, RZ, 0xfc, !PT ;  /* 0x0000001469127812 */ /* 0x000fc400078efcff */
[----:B------:R-:W-:Y:S02]  /*26e0*/  PLOP3.LUT P1, PT, PT, PT, UP1, 0x80, 0x8 ;  /* 0x000000000008781c */ /* 0x000fe40003f2f018 */
[----:B------:R-:W-:Y:S01]  /*26f0*/  ISETP.LT.AND P0, PT, R20, UR8, P0 ;  /* 0x0000000814007c0c */ /* 0x000fe20008701270 */
[----:B------:R-:W-:Y:S01]  /*2700*/  IMAD R33, R86, 0x2, R31 ;  /* 0x0000000256217824 */ /* 0x000fe200078e021f */
[----:B------:R-:W-:Y:S02]  /*2710*/  ISETP.LT.AND P2, PT, R83, UR8, P2 ;  /* 0x0000000853007c0c */ /* 0x000fe40009741270 */
[----:B-1----:R-:W-:Y:S02]  /*2720*/  IADD3 R20, P3, PT, R84, UR18, RZ ;  /* 0x0000001254147c10 */ /* 0x002fe4000ff7e0ff */
[----:B------:R-:W-:Y:S02]  /*2730*/  ISETP.LT.AND P1, PT, R18, UR8, P1 ;  /* 0x0000000812007c0c */ /* 0x000fe40008f21270 */
[----:B------:R-:W-:Y:S01]  /*2740*/  PRMT R50, RZ, 0x7610, R50 ;  /* 0x00007610ff327816 */ /* 0x000fe20000000032 */
[----:B------:R-:W-:Y:S01]  /*2750*/  IMAD R24, R33, 0x2, R20 ;  /* 0x0000000221187824 */ /* 0x000fe200078e0214 */
[----:B------:R-:W-:-:S02]  /*2760*/  PRMT R148, RZ, 0x7610, R148 ;  /* 0x00007610ff947816 */ /* 0x000fc40000000094 */
[----:B------:R-:W-:Y:S02]  /*2770*/  PRMT R115, RZ, 0x7610, R115 ;  /* 0x00007610ff737816 */ /* 0x000fe40000000073 */
[----:B------:R-:W-:Y:S01]  /*2780*/  PRMT R142, RZ, 0x7610, R142 ;  /* 0x00007610ff8e7816 */ /* 0x000fe2000000008e */
[----:B------:R-:W3:Y:S01]  /*2790*/  @P4 LDG.E.U16 R50, desc[UR22][R24.64] ;  /* 0x0000001618324981 */ /* 0x000ee2000c1e1500 */
[C---:B------:R-:W-:Y:S02]  /*27a0*/  LOP3.LUT R111, R105.reuse, 0x3c, RZ, 0xfc, !PT ;  /* 0x0000003c696f7812 */ /* 0x040fe400078efcff */
[----:B------:R-:W-:Y:S01]  /*27b0*/  PLOP3.LUT P4, PT, PT, PT, UP1, 0x80, 0x8 ;  /* 0x000000000008781c */ /* 0x000fe20003f8f018 */
[----:B------:R0:W3:Y:S01]  /*27c0*/  @P2 LDG.E.U16 R148, desc[UR22][R26.64] ;  /* 0x000000161a942981 */ /* 0x0000e2000c1e1500 */
[----:B------:R-:W-:Y:S01]  /*27d0*/  IMAD R33, R86, 0x2, R33 ;  /* 0x0000000256217824 */ /* 0x000fe200078e0221 */
[----:B------:R-:W-:Y:S02]  /*27e0*/  LOP3.LUT R101, R105, 0x26, RZ, 0xfc, !PT ;  /* 0x0000002669657812 */ /* 0x000fe400078efcff */
[----:B------:R-:W4:Y:S01]  /*27f0*/  @P0 LDG.E.U16 R115, desc[UR22][R34.64] ;  /* 0x0000001622730981 */ /* 0x000f22000c1e1500 */
[----:B------:R-:W-:-:S02]  /*2800*/  PLOP3.LUT P0, PT, PT, PT, UP1, 0x80, 0x8 ;  /* 0x000000000008781c */ /* 0x000fc40003f0f018 */
[----:B------:R-:W-:Y:S01]  /*2810*/  LOP3.LUT R18, R105, 0x2, RZ, 0xfc, !PT ;  /* 0x0000000269127812 */ /* 0x000fe200078efcff */
[----:B------:R-:W5:Y:S01]  /*2820*/  @P1 LDG.E.U16 R142, desc[UR22][R36.64] ;  /* 0x00000016248e1981 */ /* 0x000f62000c1e1500 */
[----:B0-----:R-:W-:Y:S02]  /*2830*/  LEA.HI.X.SX32 R26, R85, UR19, 0x1, P3 ;  /* 0x00000013551a7c11 */ /* 0x001fe400098f0eff */
[----:B------:R-:W-:Y:S02]  /*2840*/  ISETP.LT.AND P3, PT, R111, UR8, P4 ;  /* 0x000000086f007c0c */ /* 0x000fe4000a761270 */
[----:B------:R-:W-:Y:S01]  /*2850*/  PLOP3.LUT P1, PT, PT, PT, UP1, 0x80, 0x8 ;  /* 0x000000000008781c */ /* 0x000fe20003f2f018 */
[----:B------:R-:W-:Y:S01]  /*2860*/  IMAD R25, R86, 0x2, R33 ;  /* 0x0000000256197824 */ /* 0x000fe200078e0221 */
[----:B------:R-:W-:Y:S01]  /*2870*/  ISETP.LT.AND P0, PT, R101, UR8, P0 ;  /* 0x0000000865007c0c */ /* 0x000fe20008701270 */
[--C-:B------:R-:W-:Y:S01]  /*2880*/  IMAD R22, R45, 0x2, R20.reuse ;  /* 0x000000022d167824 */ /* 0x100fe200078e0214 */
[----:B------:R-:W-:Y:S01]  /*2890*/  ISETP.LT.AND P1, PT, R18, UR8, P1 ;  /* 0x0000000812007c0c */ /* 0x000fe20008f21270 */
[--C-:B------:R-:W-:Y:S01]  /*28a0*/  IMAD R18, R33, 0x2, R20.reuse ;  /* 0x0000000221127824 */ /* 0x100fe200078e0214 */
[----:B------:R-:W-:Y:S01]  /*28b0*/  LEA R24, P5, R31, R20, 0x1 ;  /* 0x000000141f187211 */ /* 0x000fe200078a08ff */
[----:B------:R-:W-:Y:S01]  /*28c0*/  IMAD R20, R25, 0x2, R20 ;  /* 0x0000000219147824 */ /* 0x000fe200078e0214 */
[----:B------:R-:W-:-:S02]  /*28d0*/  PRMT R152, RZ, 0x7610, R152 ;  /* 0x00007610ff987816 */ /* 0x000fc40000000098 */
[----:B------:R-:W-:Y:S02]  /*28e0*/  PRMT R117, RZ, 0x7610, R117 ;  /* 0x00007610ff757816 */ /* 0x000fe40000000075 */
[----:B------:R-:W-:Y:S02]  /*28f0*/  LEA.HI.X.SX32 R25, R31, R26, 0x1, P5 ;  /* 0x0000001a1f197211 */ /* 0x000fe400028f0eff */
[----:B------:R0:W5:Y:S01]  /*2900*/  @P3 LDG.E.U16 R152, desc[UR22][R20.64] ;  /* 0x0000001614983981 */ /* 0x000162000c1e1500 */
[C---:B------:R-:W-:Y:S02]  /*2910*/  LOP3.LUT R113, R105.reuse, 0x36, RZ, 0xfc, !PT ;  /* 0x0000003669717812 */ /* 0x040fe400078efcff */
[----:B------:R-:W-:Y:S01]  /*2920*/  PLOP3.LUT P4, PT, PT, PT, UP1, 0x80, 0x8 ;  /* 0x000000000008781c */ /* 0x000fe20003f8f018 */
[----:B------:R-:W5:Y:S01]  /*2930*/  @P0 LDG.E.U16 R117, desc[UR22][R28.64] ;  /* 0x000000161c750981 */ /* 0x000f62000c1e1500 */
[----:B------:R-:W-:Y:S02]  /*2940*/  LOP3.LUT R26, R105, 0x4, RZ, 0xfc, !PT ;  /* 0x00000004691a7812 */ /* 0x000fe400078efcff */
[----:B------:R-:W-:-:S02]  /*2950*/  PLOP3.LUT P3, PT, PT, PT, UP1, 0x80, 0x8 ;  /* 0x000000000008781c */ /* 0x000fc40003f6f018 */
[----:B------:R-:W-:Y:S02]  /*2960*/  ISETP.LT.AND P4, PT, R113, UR8, P4 ;  /* 0x0000000871007c0c */ /* 0x000fe4000a781270 */
[----:B------:R-:W-:Y:S02]  /*2970*/  ISETP.LT.AND P3, PT, R26, UR8, P3 ;  /* 0x000000081a007c0c */ /* 0x000fe40009f61270 */
[C---:B------:R-:W-:Y:S02]  /*2980*/  LOP3.LUT R109, R105.reuse, 0x3a, RZ, 0xfc, !PT ;  /* 0x0000003a696d7812 */ /* 0x040fe400078efcff */
[----:B------:R-:W-:Y:S02]  /*2990*/  PLOP3.LUT P0, PT, PT, PT, UP1, 0x80, 0x8 ;  /* 0x000000000008781c */ /* 0x000fe40003f0f018 */
[----:B------:R-:W-:Y:S02]  /*29a0*/  LOP3.LUT R64, R105, 0x34, RZ, 0xfc, !PT ;  /* 0x0000003469407812 */ /* 0x000fe400078efcff */
[----:B------:R-:W-:-:S02]  /*29b0*/  PLOP3.LUT P2, PT, PT, PT, UP1, 0x80, 0x8 ;  /* 0x000000000008781c */ /* 0x000fc40003f4f018 */
[----:B------:R-:W-:Y:S02]  /*29c0*/  ISETP.LT.AND P0, PT, R109, UR8, P0 ;  /* 0x000000086d007c0c */ /* 0x000fe40008701270 */
[----:B------:R-:W-:Y:S02]  /*29d0*/  PRMT R119, RZ, 0x7610, R119 ;  /* 0x00007610ff777816 */ /* 0x000fe40000000077 */
[----:B------:R-:W-:Y:S01]  /*29e0*/  PRMT R130, RZ, 0x7610, R130 ;  /* 0x00007610ff827816 */ /* 0x000fe20000000082 */
[----:B------:R-:W-:Y:S01]  /*29f0*/  IMAD R90, R90, UR4, RZ ;  /* 0x000000045a5a7c24 */ /* 0x000fe2000f8e02ff */
[----:B------:R-:W-:Y:S02]  /*2a00*/  ISETP.LT.AND P2, PT, R64, UR8, P2 ;  /* 0x0000000840007c0c */ /* 0x000fe40009741270 */
[----:B------:R-:W-:Y:S01]  /*2a10*/  PRMT R154, RZ, 0x7610, R154 ;  /* 0x00007610ff9a7816 */ /* 0x000fe2000000009a */
[----:B------:R-:W-:Y:S01]  /*2a20*/  IMAD R82, R82, UR4, RZ ;  /* 0x0000000452527c24 */ /* 0x000fe2000f8e02ff */
[----:B------:R-:W-:Y:S01]  /*2a30*/  PRMT R165, RZ, 0x7610, R165 ;  /* 0x00007610ffa57816 */ /* 0x000fe200000000a5 */
[----:B------:R1:W5:Y:S01]  /*2a40*/  @P4 LDG.E.U16 R119, desc[UR22][R24.64] ;  /* 0x0000001618774981 */ /* 0x000362000c1e1500 */
[----:B------:R-:W-:Y:S01]  /*2a50*/  IMAD R96, R96, UR4, RZ ;  /* 0x0000000460607c24 */ /* 0x000fe2000f8e02ff */
[----:B------:R-:W-:-:S02]  /*2a60*/  PRMT R150, RZ, 0x7610, R150 ;  /* 0x00007610ff967816 */ /* 0x000fc40000000096 */
[----:B------:R-:W5:Y:S01]  /*2a70*/  @P3 LDG.E.U16 R130, desc[UR22][R6.64] ;  /* 0x0000001606823981 */ /* 0x000f62000c1e1500 */
[----:B------:R-:W-:-:S03]  /*2a80*/  IMAD R92, R92, UR4, RZ ;  /* 0x000000045c5c7c24 */ /* 0x000fc6000f8e02ff */
[----:B------:R-:W5:Y:S01]  /*2a90*/  @P1 LDG.E.U16 R154, desc[UR22][R4.64] ;  /* 0x00000016049a1981 */ /* 0x000f62000c1e1500 */
[-C--:B0-----:R-:W-:Y:S02]  /*2aa0*/  LEA R20, P1, R82, R48.reuse, 0x1 ;  /* 0x0000003052147211 */ /* 0x081fe400078208ff */
[----:B-1----:R-:W-:Y:S01]  /*2ab0*/  LEA R24, P3, R90, R48, 0x1 ;  /* 0x000000305a187211 */ /* 0x002fe200078608ff */
[----:B------:R-:W-:Y:S01]  /*2ac0*/  IMAD R80, R80, UR4, RZ ;  /* 0x0000000450507c24 */ /* 0x000fe2000f8e02ff */
[----:B------:R0:W5:Y:S01]  /*2ad0*/  @P0 LDG.E.U16 R165, desc[UR22][R18.64] ;  /* 0x0000001612a50981 */ /* 0x000162000c1e1500 */
[----:B------:R-:W-:Y:S01]  /*2ae0*/  LEA.HI R27, R0, 0xe, RZ, 0x1a ;  /* 0x0000000e001b7811 */ /* 0x000fe200078fd0ff */
[----:B------:R-:W-:Y:S01]  /*2af0*/  IMAD R104, R104, UR4, RZ ;  /* 0x0000000468687c24 */ /* 0x000fe2000f8e02ff */
[-C--:B------:R-:W-:Y:S01]  /*2b00*/  LEA.HI.X.SX32 R25, R90, R49.reuse, 0x1, P3 ;  /* 0x000000315a197211 */ /* 0x080fe200018f0eff */
[----:B------:R-:W-:Y:S01]  /*2b10*/  IMAD R100, R100, UR4, RZ ;  /* 0x0000000464647c24 */ /* 0x000fe2000f8e02ff */
[----:B------:R-:W-:Y:S01]  /*2b20*/  PLOP3.LUT P0, PT, PT, PT, UP1, 0x80, 0x8 ;  /* 0x000000000008781c */ /* 0x000fe20003f0f018 */
[----:B------:R1:W5:Y:S01]  /*2b30*/  @P2 LDG.E.U16 R150, desc[UR22][R22.64] ;  /* 0x0000001616962981 */ /* 0x000362000c1e1500 */
[----:B------:R-:W-:-:S02]  /*2b40*/  LEA.HI.X.SX32 R21, R82, R49, 0x1, P1 ;  /* 0x0000003152157211 */ /* 0x000fc400008f0eff */
[-C--:B------:R-:W-:Y:S02]  /*2b50*/  LEA R30, P3, R96, R48.reuse, 0x1 ;  /* 0x00000030601e7211 */ /* 0x080fe400078608ff */
[-C--:B------:R-:W-:Y:S01]  /*2b60*/  LEA R26, P1, R92, R48.reuse, 0x1 ;  /* 0x000000305c1a7211 */ /* 0x080fe200078208ff */
[----:B------:R-:W-:Y:S01]  /*2b70*/  IMAD R88, R88, UR4, RZ ;  /* 0x0000000458587c24 */ /* 0x000fe2000f8e02ff */
[----:B------:R-:W-:Y:S02]  /*2b80*/  PLOP3.LUT P2, PT, PT, PT, UP1, 0x80, 0x8 ;  /* 0x000000000008781c */ /* 0x000fe40003f4f018 */
[----:B0-----:R-:W-:Y:S02]  /*2b90*/  LEA R18, P5, R80, R48, 0x1 ;  /* 0x0000003050127211 */ /* 0x001fe400078a08ff */
[----:B-1----:R-:W-:Y:S01]  /*2ba0*/  LOP3.LUT R22, R105, 0x6, RZ, 0xfc, !PT ;  /* 0x0000000669167812 */ /* 0x002fe200078efcff */
[----:B------:R-:W-:Y:S01]  /*2bb0*/  IMAD R131, R131, UR4, RZ ;  /* 0x0000000483837c24 */ /* 0x000fe2000f8e02ff */
[----:B------:R-:W-:-:S02]  /*2bc0*/  ISETP.LT.AND P0, PT, R27, UR8, P0 ;  /* 0x000000081b007c0c */ /* 0x000fc40008701270 */
[-C--:B------:R-:W-:Y:S01]  /*2bd0*/  LEA.HI.X.SX32 R31, R96, R49.reuse, 0x1, P3 ;  /* 0x00000031601f7211 */ /* 0x080fe200018f0eff */
[----:B------:R-:W-:Y:S01]  /*2be0*/  IMAD R106, R106, UR4, RZ ;  /* 0x000000046a6a7c24 */ /* 0x000fe2000f8e02ff */
[-C--:B------:R-:W-:Y:S02]  /*2bf0*/  LEA.HI.X.SX32 R27, R92, R49.reuse, 0x1, P1 ;  /* 0x000000315c1b7211 */ /* 0x080fe400008f0eff */
[-C--:B------:R-:W-:Y:S02]  /*2c00*/  LEA R36, P3, R104, R48.reuse, 0x1 ;  /* 0x0000003068247211 */ /* 0x080fe400078608ff */
[----:B------:R-:W-:Y:S01]  /*2c10*/  LEA R32, P1, R100, R48, 0x1 ;  /* 0x0000003064207211 */ /* 0x000fe200078208ff */
[----:B------:R-:W-:Y:S01]  /*2c20*/  IMAD R94, R94, UR4, RZ ;  /* 0x000000045e5e7c24 */ /* 0x000fe2000f8e02ff */
[----:B------:R-:W-:Y:S02]  /*2c30*/  ISETP.LT.AND P2, PT, R22, UR8, P2 ;  /* 0x0000000816007c0c */ /* 0x000fe40009741270 */
[----:B------:R-:W-:-:S02]  /*2c40*/  LEA.HI.X.SX32 R19, R80, R49, 0x1, P5 ;  /* 0x0000003150137211 */ /* 0x000fc400028f0eff */
[-C--:B------:R-:W-:Y:S02]  /*2c50*/  LEA R22, P5, R88, R48.reuse, 0x1 ;  /* 0x0000003058167211 */ /* 0x080fe400078a08ff */
[-C--:B------:R-:W-:Y:S01]  /*2c60*/  LEA.HI.X.SX32 R37, R104, R49.reuse, 0x1, P3 ;  /* 0x0000003168257211 */ /* 0x080fe200018f0eff */
[----:B------:R-:W-:Y:S01]  /*2c70*/  IMAD R78, R78, UR4, RZ ;  /* 0x000000044e4e7c24 */ /* 0x000fe2000f8e02ff */
[-C--:B------:R-:W-:Y:S02]  /*2c80*/  LEA.HI.X.SX32 R33, R100, R49.reuse, 0x1, P1 ;  /* 0x0000003164217211 */ /* 0x080fe400008f0eff */
[-C--:B------:R-:W-:Y:S02]  /*2c90*/  LEA R42, P3, R131, R48.reuse, 0x1 ;  /* 0x00000030832a7211 */ /* 0x080fe400078608ff */
[----:B------:R-:W-:Y:S01]  /*2ca0*/  LEA R38, P1, R106, R48, 0x1 ;  /* 0x000000306a267211 */ /* 0x000fe200078208ff */
[----:B------:R-:W-:Y:S01]  /*2cb0*/  IMAD R102, R102, UR4, RZ ;  /* 0x0000000466667c24 */ /* 0x000fe2000f8e02ff */
[----:B------:R-:W-:-:S02]  /*2cc0*/  LEA.HI.X.SX32 R23, R88, R49, 0x1, P5 ;  /* 0x0000003158177211 */ /* 0x000fc400028f0eff */
[-C--:B------:R-:W-:Y:S02]  /*2cd0*/  LEA R28, P5, R94, R48.reuse, 0x1 ;  /* 0x000000305e1c7211 */ /* 0x080fe400078a08ff */
[-C--:B------:R-:W-:Y:S02]  /*2ce0*/  LEA.HI.X.SX32 R43, R131, R49.reuse, 0x1, P3 ;  /* 0x00000031832b7211 */ /* 0x080fe400018f0eff */
[-C--:B------:R-:W-:Y:S02]  /*2cf0*/  LEA.HI.X.SX32 R39, R106, R49.reuse, 0x1, P1 ;  /* 0x000000316a277211 */ /* 0x080fe400008f0eff */
[----:B------:R-:W-:Y:S02]  /*2d00*/  PRMT R131, RZ, 0x7610, R131 ;  /* 0x00007610ff837816 */ /* 0x000fe40000000083 */
[----:B------:R-:W-:Y:S01]  /*2d10*/  LEA R44, P1, R78, R48, 0x1 ;  /* 0x000000304e2c7211 */ /* 0x000fe200078208ff */
[----:B------:R-:W-:Y:S01]  /*2d20*/  IMAD R108, R108, UR4, RZ ;  /* 0x000000046c6c7c24 */ /* 0x000fe2000f8e02ff */
[----:B------:R-:W-:-:S02]  /*2d30*/  LEA.HI.X.SX32 R29, R94, R49, 0x1, P5 ;  /* 0x000000315e1d7211 */ /* 0x000fc400028f0eff */
[----:B------:R-:W-:Y:S01]  /*2d40*/  LEA R34, P5, R102, R48, 0x1 ;  /* 0x0000003066227211 */ /* 0x000fe200078a08ff */
[----:B------:R-:W5:Y:S01]  /*2d50*/  @P2 LDG.E.U16 R131, desc[UR22][R8.64] ;  /* 0x0000001608832981 */ /* 0x000f62000c1e1500 */
[----:B------:R-:W-:Y:S02]  /*2d60*/  LEA.HI.X.SX32 R45, R78, R49, 0x1, P1 ;  /* 0x000000314e2d7211 */ /* 0x000fe400008f0eff */
[C---:B------:R-:W-:Y:S02]  /*2d70*/  LEA.HI R68, R0.reuse, 0x1e, RZ, 0x1a ;  /* 0x0000001e00447811 */ /* 0x040fe400078fd0ff */
[C---:B------:R-:W-:Y:S02]  /*2d80*/  LEA.HI R72, R0.reuse, 0x2e, RZ, 0x1a ;  /* 0x0000002e00487811 */ /* 0x040fe400078fd0ff */
[----:B------:R-:W-:Y:S02]  /*2d90*/  LEA.HI R74, R0, 0x3e, RZ, 0x1a ;  /* 0x0000003e004a7811 */ /* 0x000fe400078fd0ff */
[----:B------:R-:W-:-:S02]  /*2da0*/  PLOP3.LUT P4, PT, PT, PT, UP1, 0x80, 0x8 ;  /* 0x000000000008781c */ /* 0x000fc40003f8f018 */
[----:B------:R-:W-:Y:S02]  /*2db0*/  PLOP3.LUT P3, PT, PT, PT, UP1, 0x80, 0x8 ;  /* 0x000000000008781c */ /* 0x000fe40003f6f018 */
[----:B------:R-:W-:Y:S01]  /*2dc0*/  PLOP3.LUT P1, PT, PT, PT, UP1, 0x80, 0x8 ;  /* 0x000000000008781c */ /* 0x000fe20003f2f018 */
[----:B------:R-:W-:Y:S01]  /*2dd0*/  IMAD R76, R76, UR4, RZ ;  /* 0x000000044c4c7c24 */ /* 0x000fe2000f8e02ff */
[----:B------:R-:W-:Y:S02]  /*2de0*/  LEA.HI.X.SX32 R35, R102, R49, 0x1, P5 ;  /* 0x0000003166237211 */ /* 0x000fe400028f0eff */
[----:B------:R-:W-:Y:S02]  /*2df0*/  LOP3.LUT R104, R0, 0x3f, RZ, 0xc0, !PT ;  /* 0x0000003f00687812 */ /* 0x000fe400078ec0ff */
[----:B------:R-:W-:Y:S02]  /*2e00*/  PLOP3.LUT P2, PT, PT, PT, UP1, 0x80, 0x8 ;  /* 0x000000000008781c */ /* 0x000fe40003f4f018 */
[----:B------:R-:W-:-:S02]  /*2e10*/  LEA R40, P5, R108, R48, 0x1 ;  /* 0x000000306c287211 */ /* 0x000fc400078a08ff */
[----:B------:R-:W-:Y:S02]  /*2e20*/  ISETP.LT.AND P4, PT, R68, UR8, P4 ;  /* 0x0000000844007c0c */ /* 0x000fe4000a781270 */
[----:B------:R-:W-:Y:S02]  /*2e30*/  ISETP.LT.AND P3, PT, R72, UR8, P3 ;  /* 0x0000000848007c0c */ /* 0x000fe40009f61270 */
[----:B------:R-:W-:Y:S02]  /*2e40*/  ISETP.LT.AND P1, PT, R74, UR8, P1 ;  /* 0x000000084a007c0c */ /* 0x000fe40008f21270 */
[----:B------:R-:W-:Y:S01]  /*2e50*/  ISETP.LT.AND P2, PT, R104, UR8, P2 ;  /* 0x0000000868007c0c */ /* 0x000fe20009741270 */
[----:B------:R-:W-:Y:S01]  /*2e60*/  IMAD R70, R70, UR4, RZ ;  /* 0x0000000446467c24 */ /* 0x000fe2000f8e02ff */
[----:B------:R-:W-:Y:S02]  /*2e70*/  LEA.HI.X.SX32 R41, R108, R49, 0x1, P5 ;  /* 0x000000316c297211 */ /* 0x000fe400028f0eff */
[----:B------:R-:W-:-:S02]  /*2e80*/  LEA R46, P5, R76, R48, 0x1 ;  /* 0x000000304c2e7211 */ /* 0x000fc400078a08ff */
[----:B------:R-:W-:Y:S02]  /*2e90*/  PRMT R133, RZ, 0x7610, R133 ;  /* 0x00007610ff857816 */ /* 0x000fe40000000085 */
[----:B------:R-:W-:Y:S02]  /*2ea0*/  LEA.HI.X.SX32 R47, R76, R49, 0x1, P5 ;  /* 0x000000314c2f7211 */ /* 0x000fe400028f0eff */
[----:B------:R-:W-:Y:S02]  /*2eb0*/  PRMT R135, RZ, 0x7610, R135 ;  /* 0x00007610ff877816 */ /* 0x000fe40000000087 */
[----:B------:R-:W-:Y:S01]  /*2ec0*/  PRMT R137, RZ, 0x7610, R137 ;  /* 0x00007610ff897816 */ /* 0x000fe20000000089 */
[----:B------:R-:W5:Y:S01]  /*2ed0*/  @P0 LDG.E.U16 R133, desc[UR22][R10.64] ;  /* 0x000000160a850981 */ /* 0x000f62000c1e1500 */
[----:B------:R-:W-:Y:S02]  /*2ee0*/  PRMT R139, RZ, 0x7610, R139 ;  /* 0x00007610ff8b7816 */ /* 0x000fe4000000008b */
[----:B------:R-:W-:Y:S01]  /*2ef0*/  LEA R48, P5, R70, R48, 0x1 ;  /* 0x0000003046307211 */ /* 0x000fe200078a08ff */
[----:B------:R-:W5:Y:S01]  /*2f00*/  @P4 LDG.E.U16 R135, desc[UR22][R12.64] ;  /* 0x000000160c874981 */ /* 0x000f62000c1e1500 */
[----:B------:R-:W-:-:S02]  /*2f10*/  PRMT R141, RZ, 0x7610, R141 ;  /* 0x00007610ff8d7816 */ /* 0x000fc4000000008d */
[----:B------:R-:W-:Y:S01]  /*2f20*/  PRMT R143, RZ, 0x7610, R143 ;  /* 0x00007610ff8f7816 */ /* 0x000fe2000000008f */
[----:B------:R-:W5:Y:S01]  /*2f30*/  @P3 LDG.E.U16 R137, desc[UR22][R14.64] ;  /* 0x000000160e893981 */ /* 0x000f62000c1e1500 */
[----:B------:R-:W-:Y:S02]  /*2f40*/  PRMT R145, RZ, 0x7610, R145 ;  /* 0x00007610ff917816 */ /* 0x000fe40000000091 */
[----:B------:R-:W-:Y:S01]  /*2f50*/  PRMT R147, RZ, 0x7610, R147 ;  /* 0x00007610ff937816 */ /* 0x000fe20000000093 */
[----:B------:R-:W5:Y:S01]  /*2f60*/  @P1 LDG.E.U16 R139, desc[UR22][R16.64] ;  /* 0x00000016108b1981 */ /* 0x000f62000c1e1500 */
[----:B------:R-:W-:Y:S02]  /*2f70*/  PRMT R149, RZ, 0x7610, R149 ;  /* 0x00007610ff957816 */ /* 0x000fe40000000095 */
[----:B------:R-:W-:Y:S01]  /*2f80*/  PRMT R151, RZ, 0x7610, R151 ;  /* 0x00007610ff977816 */ /* 0x000fe20000000097 */
        /* <DEDUP_REMOVED lines=16> */
[----:B------:R-:W-:-:S03]  /*3090*/  LEA.HI.X.SX32 R49, R70, R49, 0x1, P5 ;  /* 0x0000003146317211 */ /* 0x000fc600028f0eff */
[----:B------:R-:W5:Y:S04]  /*30a0*/  @P2 LDG.E.U16 R153, desc[UR22][R36.64] ;  /* 0x0000001624992981 */ /* 0x000f68000c1e1500 */
        /* <DEDUP_REMOVED lines=8> */
[----:B------:R-:W5:Y:S01]  /*3130*/  @P2 LDG.E.U16 R163, desc[UR22][R48.64] ;  /* 0x0000001630a32981 */ /* 0x000f62000c1e1500 */
[----:B------:R-:W-:Y:S01]  /*3140*/  SHF.R.S32.HI R68, RZ, 0x6, R0 ;  /* 0x00000006ff447819 */ /* 0x000fe20000011400 */
[----:B------:R-:W-:-:S04]  /*3150*/  @!UP2 UIADD3 UR4, UPT, UPT, -UR7, 0x100000, URZ ;  /* 0x001000000704a890 */ /* 0x000fc8000fffe1ff */
[----:B------:R-:W-:Y:S02]  /*3160*/  @!UP2 USHF.L.U32 UR5, UR4, 0xb, URZ ;  /* 0x0000000b0405a899 */ /* 0x000fe400080006ff */
[----:B------:R-:W-:Y:S01]  /*3170*/  @!UP2 USHF.L.U32 UR4, UR4, 0x1, URZ ;  /* 0x000000010404a899 */ /* 0x000fe200080006ff */
[----:B------:R-:W-:Y:S01]  /*3180*/  IMAD.SHL.U32 R104, R104, 0x2, RZ ;  /* 0x0000000268687824 */ /* 0x000fe200078e00ff */
[----:B------:R-:W-:Y:S02]  /*3190*/  SGXT R68, R68, 0x1 ;  /* 0x000000014444781a */ /* 0x000fe40000000200 */
[----:B------:R-:W-:Y:S01]  /*31a0*/  SHF.R.S32.HI R70, RZ, 0x1f, R85 ;  /* 0x0000001fff467819 */ /* 0x000fe20000011455 */
[----:B------:R-:W-:Y:S01]  /*31b0*/  VOTEU.ALL UP1, P6 ;  /* 0x0000000000ff7886 */ /* 0x000fe20003020000 */
[----:B------:R-:W-:Y:S02]  /*31c0*/  LOP3.LUT R104, R104, 0x90, R68, 0x78, !PT ;  /* 0x0000009068687812 */ /* 0x000fe400078e7844 */
[----:B------:R-:W-:-:S02]  /*31d0*/  SHF.L.U64.HI R85, R85, 0x1, R70 ;  /* 0x0000000155557819 */ /* 0x000fc40000010246 */
[----:B------:R-:W-:Y:S02]  /*31e0*/  SHF.R.S32.HI R96, RZ, 0x1f, R89 ;  /* 0x0000001fff607819 */ /* 0x000fe40000011459 */
[-C--:B------:R-:W-:Y:S01]  /*31f0*/  LEA R108, P0, R89, R84.reuse, 0x1 ;  /* 0x00000054596c7211 */ /* 0x080fe200078008ff */
[----:B------:R0:W1:Y:S01]  /*3200*/  @!UP1 SYNCS.EXCH.64 URZ, [UR13+0x6008], UR4 ;  /* 0x006008040dff95b2 */ /* 0x0000620008000100 */
[----:B------:R-:W-:Y:S02]  /*3210*/  SHF.R.S32.HI R70, RZ, 0x1f, R103 ;  /* 0x0000001fff467819 */ /* 0x000fe40000011467 */
[----:B------:R-:W-:Y:S02]  /*3220*/  SHF.R.S32.HI R68, RZ, 0x1f, R91 ;  /* 0x0000001fff447819 */ /* 0x000fe4000001145b */
[-C--:B------:R-:W-:Y:S02]  /*3230*/  LEA R88, P1, R103, R84.reuse, 0x1 ;  /* 0x0000005467587211 */ /* 0x080fe400078208ff */
[----:B------:R-:W-:Y:S01]  /*3240*/  LEA R90, P2, R91, R84, 0x1 ;  /* 0x000000545b5a7211 */ /* 0x000fe200078408ff */
[----:B--2---:R2:W-:Y:S01]  /*3250*/  STS.U16 [R104+UR13+0xc00], R56 ;  /* 0x000c003868007988 */ /* 0x0045e2000800040d */
[----:B------:R-:W-:-:S02]  /*3260*/  LEA.HI.X R96, R89, R85, R96, 0x1, P0 ;  /* 0x0000005559607211 */ /* 0x000fc400000f0c60 */
[-C--:B------:R-:W-:Y:S02]  /*3270*/  LEA.HI.X R89, R103, R85.reuse, R70, 0x1, P1 ;  /* 0x0000005567597211 */ /* 0x080fe400008f0c46 */
[----:B------:R-:W-:Y:S02]  /*3280*/  LEA.HI.X R91, R91, R85, R68, 0x1, P2 ;  /* 0x000000555b5b7211 */ /* 0x000fe400010f0c44 */
[----:B------:R-:W-:Y:S02]  /*3290*/  LEA R106, P2, R97, R84, 0x1 ;  /* 0x00000054616a7211 */ /* 0x000fe400078408ff */
[----:B------:R-:W-:Y:S02]  /*32a0*/  LOP3.LUT R103, R105, 0x16, RZ, 0xfc, !PT ;  /* 0x0000001669677812 */ /* 0x000fe400078efcff */
[----:B--2---:R-:W-:Y:S01]  /*32b0*/  SHF.R.S32.HI R56, RZ, 0x1f, R97 ;  /* 0x0000001fff387819 */ /* 0x004fe20000011461 */
[----:B------:R2:W-:Y:S01]  /*32c0*/  STS.U16 [R104+UR13+0x1000], R58 ;  /* 0x0010003a68007988 */ /* 0x0005e2000800040d */
[----:B------:R-:W-:-:S02]  /*32d0*/  LOP3.LUT R102, R104, 0x20, RZ, 0x3c, !PT ;  /* 0x0000002068667812 */ /* 0x000fc400078e3cff */
[----:B------:R-:W-:Y:S01]  /*32e0*/  LEA.HI.X R97, R97, R85, R56, 0x1, P2 ;  /* 0x0000005561617211 */ /* 0x000fe200010f0c38 */
[-C--:B------:R-:W-:Y:S01]  /*32f0*/  IMAD R56, R103, R86.reuse, RZ ;  /* 0x0000005667387224 */ /* 0x080fe200078e02ff */
[----:B------:R0:W-:Y:S01]  /*3300*/  STS.U16 [R104+UR13+0x400], R52 ;  /* 0x0004003468007988 */ /* 0x0001e2000800040d */
[-C--:B------:R-:W-:Y:S02]  /*3310*/  IMAD R59, R59, R86.reuse, RZ ;  /* 0x000000563b3b7224 */ /* 0x080fe400078e02ff */
[----:B--2---:R-:W-:Y:S01]  /*3320*/  IMAD R58, R51, R86, RZ ;  /* 0x00000056333a7224 */ /* 0x004fe200078e02ff */
[----:B---3--:R2:W-:Y:S01]  /*3330*/  STS.U16 [R104+UR13+0x1c00], R50 ;  /* 0x001c003268007988 */ /* 0x0085e2000800040d */
[-C--:B------:R-:W-:Y:S01]  /*3340*/  LEA R92, P0, R93, R84.reuse, 0x1 ;  /* 0x000000545d5c7211 */ /* 0x080fe200078008ff */
[----:B------:R-:W-:Y:S01]  /*3350*/  IMAD.SHL.U32 R51, R56, 0x2, RZ ;  /* 0x0000000238337824 */ /* 0x000fe200078e00ff */
[----:B------:R-:W-:Y:S01]  /*3360*/  LEA R94, P1, R95, R84, 0x1 ;  /* 0x000000545f5e7211 */ /* 0x000fe200078208ff */
[----:B----4-:R3:W-:Y:S01]  /*3370*/  STS.U16 [R104+UR13+0x800], R54 ;  /* 0x0008003668007988 */ /* 0x0107e2000800040d */
[----:B0-----:R-:W-:-:S03]  /*3380*/  SHF.R.S32.HI R52, RZ, 0x1f, R93 ;  /* 0x0000001fff347819 */ /* 0x001fc6000001145d */
[----:B------:R-:W-:Y:S01]  /*3390*/  STS.U16 [R104+UR13+0x1400], R60 ;  /* 0x0014003c68007988 */ /* 0x000fe2000800040d */
[----:B--2---:R-:W-:-:S03]  /*33a0*/  IMAD R50, R53, R86, RZ ;  /* 0x0000005635327224 */ /* 0x004fc600078e02ff */
[----:B------:R0:W-:Y:S01]  /*33b0*/  STS.U16 [R104+UR13+0x1800], R62 ;  /* 0x0018003e68007988 */ /* 0x0001e2000800040d */
[----:B------:R-:W-:Y:S01]  /*33c0*/  IMAD.SHL.U32 R53, R58, 0x2, RZ ;  /* 0x000000023a357824 */ /* 0x000fe200078e00ff */
[----:B---3--:R-:W-:Y:S02]  /*33d0*/  SHF.R.S32.HI R54, RZ, 0x1f, R95 ;  /* 0x0000001fff367819 */ /* 0x008fe4000001145f */
[----:B------:R2:W-:Y:S01]  /*33e0*/  STS.U16 [R104+UR13], R66 ;  /* 0x0000004268007988 */ /* 0x0005e2000800040d */
[----:B------:R-:W-:-:S03]  /*33f0*/  LEA.HI.X R93, R93, R85, R52, 0x1, P0 ;  /* 0x000000555d5d7211 */ /* 0x000fc600000f0c34 */
[----:B-----5:R3:W-:Y:S01]  /*3400*/  STS.U16 [R102+UR13+0x500], R55 ;  /* 0x0005003766007988 */ /* 0x0207e2000800040d */
[-C--:B0-----:R-:W-:Y:S01]  /*3410*/  IMAD R62, R79, R86.reuse, RZ ;  /* 0x000000564f3e7224 */ /* 0x081fe200078e02ff */
[----:B------:R-:W-:Y:S01]  /*3420*/  LEA.HI.X R95, R95, R85, R54, 0x1, P1 ;  /* 0x000000555f5f7211 */ /* 0x000fe200008f0c36 */
[-C--:B------:R-:W-:Y:S02]  /*3430*/  IMAD R82, R64, R86.reuse, RZ ;  /* 0x0000005640527224 */ /* 0x080fe400078e02ff */
[----:B--2---:R-:W-:Y:S01]  /*3440*/  IMAD R66, R61, R86, RZ ;  /* 0x000000563d427224 */ /* 0x004fe200078e02ff */
[----:B------:R0:W-:Y:S01]  /*3450*/  STS.U16 [R102+UR13+0x900], R57 ;  /* 0x0009003966007988 */ /* 0x0001e2000800040d */
[----:B------:R-:W-:Y:S01]  /*3460*/  IMAD.HI R58, R58, 0x2, RZ ;  /* 0x000000023a3a7827 */ /* 0x000fe200078e02ff */
[----:B------:R-:W-:-:S03]  /*3470*/  IADD3 R52, P4, P5, R53, UR18, R84 ;  /* 0x0000001235347c10 */ /* 0x000fc6000fd9e054 */
[C---:B---3--:R-:W-:Y:S02]  /*3480*/  IMAD.SHL.U32 R55, R59.reuse, 0x2, RZ ;  /* 0x000000023b377824 */ /* 0x048fe400078e00ff */
[----:B------:R-:W-:-:S04]  /*3490*/  IMAD.HI R60, R59, 0x2, RZ ;  /* 0x000000023b3c7827 */ /* 0x000fc800078e02ff */
[----:B------:R-:W-:Y:S01]  /*34a0*/  IMAD.HI R56, R56, 0x2, RZ ;  /* 0x0000000238387827 */ /* 0x000fe200078e02ff */
[----:B------:R-:W-:-:S03]  /*34b0*/  IADD3 R54, P2, P3, R55, UR18, R84 ;  /* 0x0000001237367c10 */ /* 0x000fc6000fb5e054 */
[C---:B------:R-:W-:Y:S02]  /*34c0*/  IMAD.SHL.U32 R59, R50.reuse, 0x2, RZ ;  /* 0x00000002323b7824 */ /* 0x040fe400078e00ff */
[----:B------:R-:W-:Y:S01]  /*34d0*/  IMAD.HI R64, R50, 0x2, RZ ;  /* 0x0000000232407827 */ /* 0x000fe200078e02ff */
[----:B------:R-:W-:-:S03]  /*34e0*/  IADD3 R50, P0, P1, R51, UR18, R84 ;  /* 0x0000001233327c10 */ /* 0x000fc6000f91e054 */
[-C--:B------:R-:W-:Y:S02]  /*34f0*/  IMAD R70, R101, R86.reuse, RZ ;  /* 0x0000005665467224 */ /* 0x080fe400078e02ff */
[----:B0-----:R-:W-:Y:S02]  /*3500*/  IMAD.SHL.U32 R57, R62, 0x2, RZ ;  /* 0x000000023e397824 */ /* 0x001fe400078e00ff */
[-C--:B------:R-:W-:Y:S02]  /*3510*/  IMAD R68, R81, R86.reuse, RZ ;  /* 0x0000005651447224 */ /* 0x080fe400078e02ff */
[----:B------:R-:W-:Y:S01]  /*3520*/  IMAD.SHL.U32 R61, R66, 0x2, RZ ;  /* 0x00000002423d7824 */ /* 0x000fe200078e00ff */
[--C-:B------:R-:W-:Y:S01]  /*3530*/  IADD3.X R53, PT, PT, R58, UR19, R85.reuse, P4, P5 ;  /* 0x000000133a357c10 */ /* 0x100fe2000a7ea455 */
[-C--:B------:R-:W-:Y:S01]  /*3540*/  IMAD R72, R63, R86.reuse, RZ ;  /* 0x000000563f487224 */ /* 0x080fe200078e02ff */
[----:B------:R-:W-:Y:S01]  /*3550*/  IADD3.X R51, PT, PT, R56, UR19, R85, P0, P1 ;  /* 0x0000001338337c10 */ /* 0x000fe200087e2455 */
[-C--:B------:R-:W-:Y:S01]  /*3560*/  IMAD R78, R65, R86.reuse, RZ ;  /* 0x00000056414e7224 */ /* 0x080fe200078e02ff */
[--C-:B------:R-:W-:Y:S01]  /*3570*/  IADD3 R58, P4, P5, R59, UR18, R84.reuse ;  /* 0x000000123b3a7c10 */ /* 0x100fe2000fd9e054 */
[----:B------:R-:W-:Y:S01]  /*3580*/  IMAD R71, R71, R86, RZ ;  /* 0x0000005647477224 */ /* 0x000fe200078e02ff */
[----:B------:R0:W-:Y:S01]  /*3590*/  STS.U16 [R102+UR13+0xd00], R67 ;  /* 0x000d004366007988 */ /* 0x0001e2000800040d */
[----:B------:R-:W-:Y:S01]  /*35a0*/  IMAD.HI R62, R62, 0x2, RZ ;  /* 0x000000023e3e7827 */ /* 0x000fe200078e02ff */
[----:B------:R-:W-:-:S02]  /*35b0*/  IADD3 R56, P0, P1, R57, UR18, R84 ;  /* 0x0000001239387c10 */ /* 0x000fc4000f91e054 */
[--C-:B------:R-:W-:Y:S01]  /*35c0*/  IADD3.X R55, PT, PT, R60, UR19, R85.reuse, P2, P3 ;  /* 0x000000133c377c10 */ /* 0x100fe200097e6455 */
[----:B------:R-:W-:Y:S01]  /*35d0*/  IMAD.SHL.U32 R65, R70, 0x2, RZ ;  /* 0x0000000246417824 */ /* 0x000fe200078e00ff */
[----:B------:R-:W-:Y:S01]  /*35e0*/  IADD3 R60, P2, P3, R61, UR18, R84 ;  /* 0x000000123d3c7c10 */ /* 0x000fe2000fb5e054 */
[----:B------:R-:W-:Y:S02]  /*35f0*/  IMAD R76, R83, R86, RZ ;  /* 0x00000056534c7224 */ /* 0x000fe400078e02ff */
[----:B------:R-:W-:Y:S01]  /*3600*/  IMAD.HI R66, R66, 0x2, RZ ;  /* 0x0000000242427827 */ /* 0x000fe200078e02ff */
[----:B------:R2:W-:Y:S03]  /*3610*/  STS.U16 [R102+UR13+0x1100], R69 ;  /* 0x0011004566007988 */ /* 0x0005e6000800040d */
[----:B------:R-:W-:Y:S02]  /*3620*/  IMAD.SHL.U32 R63, R68, 0x2, RZ ;  /* 0x00000002443f7824 */ /* 0x000fe400078e00ff */
[----:B0-----:R-:W-:Y:S01]  /*3630*/  IMAD.SHL.U32 R67, R72, 0x2, RZ ;  /* 0x0000000248437824 */ /* 0x001fe200078e00ff */
[--C-:B------:R-:W-:Y:S01]  /*3640*/  IADD3.X R59, PT, PT, R64, UR19, R85.reuse, P4, P5 ;  /* 0x00000013403b7c10 */ /* 0x100fe2000a7ea455 */
[----:B------:R-:W-:Y:S01]  /*3650*/  IMAD.HI R70, R70, 0x2, RZ ;  /* 0x0000000246467827 */ /* 0x000fe200078e02ff */
[----:B------:R-:W-:-:S02]  /*3660*/  IADD3.X R57, PT, PT, R62, UR19, R85, P0, P1 ;  /* 0x000000133e397c10 */ /* 0x000fc400087e2455 */
[--C-:B------:R-:W-:Y:S01]  /*3670*/  IADD3 R64, P4, P5, R65, UR18, R84.reuse ;  /* 0x0000001241407c10 */ /* 0x100fe2000fd9e054 */
[C---:B--2---:R-:W-:Y:S02]  /*3680*/  IMAD.SHL.U32 R69, R71.reuse, 0x2, RZ ;  /* 0x0000000247457824 */ /* 0x044fe400078e00ff */
[----:B------:R-:W-:Y:S01]  /*3690*/  IMAD.HI R74, R71, 0x2, RZ ;  /* 0x00000002474a7827 */ /* 0x000fe200078e02ff */
[--C-:B------:R-:W-:Y:S02]  /*36a0*/  IADD3 R62, P0, P1, R63, UR18, R84.reuse ;  /* 0x000000123f3e7c10 */ /* 0x100fe4000f91e054 */
[----:B------:R-:W-:Y:S01]  /*36b0*/  IADD3.X R61, PT, PT, R66, UR19, R85, P2, P3 ;  /* 0x00000013423d7c10 */ /* 0x000fe200097e6455 */
[----:B------:R-:W-:Y:S01]  /*36c0*/  IMAD.HI R68, R68, 0x2, RZ ;  /* 0x0000000244447827 */ /* 0x000fe200078e02ff */
[----:B------:R-:W-:-:S03]  /*36d0*/  IADD3 R66, P3, P2, R67, UR18, R84 ;  /* 0x0000001243427c10 */ /* 0x000fc6000fa7e054 */
[----:B------:R-:W-:Y:S02]  /*36e0*/  IMAD.SHL.U32 R71, R76, 0x2, RZ ;  /* 0x000000024c477824 */ /* 0x000fe400078e00ff */
[-C--:B------:R-:W-:Y:S02]  /*36f0*/  IMAD R80, R73, R86.reuse, RZ ;  /* 0x0000005649507224 */ /* 0x080fe400078e02ff */
[----:B------:R-:W-:Y:S01]  /*3700*/  IMAD.HI R72, R72, 0x2, RZ ;  /* 0x0000000248487827 */ /* 0x000fe200078e02ff */
[----:B------:R0:W-:Y:S01]  /*3710*/  STS.U16 [R102+UR13+0x1900], R77 ;  /* 0x0019004d66007988 */ /* 0x0001e2000800040d */
[--C-:B------:R-:W-:Y:S02]  /*3720*/  IADD3.X R65, PT, PT, R70, UR19, R85.reuse, P4, P5 ;  /* 0x0000001346417c10 */ /* 0x100fe4000a7ea455 */
[----:B------:R-:W-:Y:S02]  /*3730*/  IMAD.SHL.U32 R73, R78, 0x2, RZ ;  /* 0x000000024e497824 */ /* 0x000fe400078e00ff */
[----:B------:R-:W-:Y:S01]  /*3740*/  IMAD R100, R113, R86, RZ ;  /* 0x0000005671647224 */ /* 0x000fe200078e02ff */
[----:B------:R2:W-:Y:S01]  /*3750*/  STS.U16 [R102+UR13+0x1500], R75 ;  /* 0x0015004b66007988 */ /* 0x0005e2000800040d */
[----:B------:R-:W-:Y:S01]  /*3760*/  IMAD.HI R76, R76, 0x2, RZ ;  /* 0x000000024c4c7827 */ /* 0x000fe200078e02ff */
[----:B------:R-:W-:-:S02]  /*3770*/  IADD3.X R63, PT, PT, R68, UR19, R85, P0, P1 ;  /* 0x00000013443f7c10 */ /* 0x000fc400087e2455 */
[--C-:B------:R-:W-:Y:S01]  /*3780*/  IADD3 R70, P5, P4, R71, UR18, R84.reuse ;  /* 0x0000001247467c10 */ /* 0x100fe2000fcbe054 */
[----:B0-----:R-:W-:Y:S01]  /*3790*/  IMAD.SHL.U32 R77, R82, 0x2, RZ ;  /* 0x00000002524d7824 */ /* 0x001fe200078e00ff */
[--C-:B------:R-:W-:Y:S01]  /*37a0*/  IADD3 R68, P0, P1, R69, UR18, R84.reuse ;  /* 0x0000001245447c10 */ /* 0x100fe2000f91e054 */
[----:B------:R-:W-:Y:S01]  /*37b0*/  IMAD.HI R78, R78, 0x2, RZ ;  /* 0x000000024e4e7827 */ /* 0x000fe200078e02ff */
[--C-:B------:R-:W-:Y:S02]  /*37c0*/  IADD3.X R67, PT, PT, R72, UR19, R85.reuse, P3, P2 ;  /* 0x0000001348437c10 */ /* 0x100fe40009fe4455 */
[--C-:B------:R-:W-:Y:S01]  /*37d0*/  IADD3 R72, P3, P2, R73, UR18, R84.reuse ;  /* 0x0000001249487c10 */ /* 0x100fe2000fa7e054 */
[----:B--2---:R-:W-:Y:S02]  /*37e0*/  IMAD.SHL.U32 R75, R80, 0x2, RZ ;  /* 0x00000002504b7824 */ /* 0x004fe400078e00ff */
[----:B------:R-:W-:Y:S02]  /*37f0*/  IMAD.SHL.U32 R79, R100, 0x2, RZ ;  /* 0x00000002644f7824 */ /* 0x000fe400078e00ff */
[-C--:B------:R-:W-:Y:S01]  /*3800*/  IMAD R81, R107, R86.reuse, RZ ;  /* 0x000000566b517224 */ /* 0x080fe200078e02ff */
[--C-:B------:R-:W-:Y:S01]  /*3810*/  IADD3.X R71, PT, PT, R76, UR19, R85.reuse, P5, P4 ;  /* 0x000000134c477c10 */ /* 0x100fe2000afe8455 */
[----:B------:R-:W-:Y:S01]  /*3820*/  IMAD R101, R109, R86, RZ ;  /* 0x000000566d657224 */ /* 0x000fe200078e02ff */
[----:B------:R-:W-:Y:S01]  /*3830*/  IADD3.X R69, PT, PT, R74, UR19, R85, P0, P1 ;  /* 0x000000134a457c10 */ /* 0x000fe200087e2455 */
[----:B------:R-:W-:Y:S01]  /*3840*/  IMAD.HI R80, R80, 0x2, RZ ;  /* 0x0000000250507827 */ /* 0x000fe200078e02ff */
[----:B------:R-:W-:-:S02]  /*3850*/  IADD3 R76, P4, P5, R77, UR18, R84 ;  /* 0x000000124d4c7c10 */ /* 0x000fc4000fd9e054 */
[--C-:B------:R-:W-:Y:S01]  /*3860*/  IADD3 R74, P0, P1, R75, UR18, R84.reuse ;  /* 0x000000124b4a7c10 */ /* 0x100fe2000f91e054 */
[----:B------:R-:W-:Y:S01]  /*3870*/  IMAD.SHL.U32 R77, R81, 0x2, RZ ;  /* 0x00000002514d7824 */ /* 0x000fe200078e00ff */
[----:B------:R-:W-:Y:S01]  /*3880*/  IADD3.X R73, PT, PT, R78, UR19, R85, P3, P2 ;  /* 0x000000134e497c10 */ /* 0x000fe20009fe4455 */
[----:B------:R-:W-:Y:S01]  /*3890*/  IMAD.HI R82, R82, 0x2, RZ ;  /* 0x0000000252527827 */ /* 0x000fe200078e02ff */
[----:B------:R-:W-:-:S03]  /*38a0*/  IADD3 R78, P3, P2, R79, UR18, R84 ;  /* 0x000000124f4e7c10 */ /* 0x000fc6000fa7e054 */
[----:B------:R-:W-:Y:S01]  /*38b0*/  IMAD.SHL.U32 R79, R101, 0x2, RZ ;  /* 0x00000002654f7824 */ /* 0x000fe200078e00ff */
[----:B------:R-:W-:Y:S01]  /*38c0*/  IADD3.X R75, PT, PT, R80, UR19, R85, P0, P1 ;  /* 0x00000013504b7c10 */ /* 0x000fe200087e2455 */
[----:B------:R-:W-:Y:S01]  /*38d0*/  IMAD.HI R100, R100, 0x2, RZ ;  /* 0x0000000264647827 */ /* 0x000fe200078e02ff */
[----:B------:R-:W-:-:S03]  /*38e0*/  IADD3 R80, P1, P0, R77, UR18, R84 ;  /* 0x000000124d507c10 */ /* 0x000fc6000f83e054 */
[----:B------:R-:W-:Y:S01]  /*38f0*/  IMAD R83, R111, R86, RZ ;  /* 0x000000566f537224 */ /* 0x000fe200078e02ff */
[--C-:B------:R-:W-:Y:S02]  /*3900*/  IADD3.X R77, PT, PT, R82, UR19, R85.reuse, P4, P5 ;  /* 0x00000013524d7c10 */ /* 0x100fe4000a7ea455 */
[----:B------:R-:W-:Y:S01]  /*3910*/  IADD3 R82, P4, P5, R79, UR18, R84 ;  /* 0x000000124f527c10 */ /* 0x000fe2000fd9e054 */
[----:B------:R-:W-:Y:S01]  /*3920*/  IMAD.SHL.U32 R156, R83, 0x2, RZ ;  /* 0x00000002539c7824 */ /* 0x000fe200078e00ff */
[----:B------:R-:W-:Y:S01]  /*3930*/  IADD3.X R79, PT, PT, R100, UR19, R85, P3, P2 ;  /* 0x00000013644f7c10 */ /* 0x000fe20009fe4455 */
[----:B------:R-:W-:-:S03]  /*3940*/  IMAD.HI R100, R81, 0x2, RZ ;  /* 0x0000000251647827 */ /* 0x000fc600078e02ff */
[----:B------:R-:W-:Y:S01]  /*3950*/  IADD3 R84, P2, P3, R156, UR18, R84 ;  /* 0x000000129c547c10 */ /* 0x000fe2000fb5e054 */
[----:B------:R-:W-:Y:S01]  /*3960*/  IMAD.HI R156, R101, 0x2, RZ ;  /* 0x00000002659c7827 */ /* 0x000fe200078e02ff */
[----:B------:R-:W-:Y:S02]  /*3970*/  IADD3.X R81, PT, PT, R100, UR19, R85, P1, P0 ;  /* 0x0000001364517c10 */ /* 0x000fe40008fe0455 */
[C---:B------:R-:W-:Y:S02]  /*3980*/  LOP3.LUT R101, R104.reuse, 0x40, RZ, 0x3c, !PT ;  /* 0x0000004068657812 */ /* 0x040fe400078e3cff */
[----:B------:R-:W-:Y:S01]  /*3990*/  LOP3.LUT R100, R104, 0x60, RZ, 0x3c, !PT ;  /* 0x0000006068647812 */ /* 0x000fe200078e3cff */
[----:B------:R-:W-:Y:S04]  /*39a0*/  STS.U16 [R102+UR13+0x1d00], R165 ;  /* 0x001d00a566007988 */ /* 0x000fe8000800040d */
        /* <DEDUP_REMOVED lines=9> */
[----:B------:R0:W-:Y:S04]  /*3a40*/  STS.U16 [R100+UR13+0xb00], R115 ;  /* 0x000b007364007988 */ /* 0x0001e8000800040d */
        /* <DEDUP_REMOVED lines=22> */
[----:B------:R3:W-:Y:S01]  /*3bb0*/  STS.U16 [R100+UR13+0x4f00], R163 ;  /* 0x004f00a364007988 */ /* 0x0007e2000800040d */
[----:B-1----:R1:W-:Y:S06]  /*3bc0*/  MEMBAR.ALL.CTA ;  /* 0x0000000000007992 */ /* 0x0023ec0000008000 */
[----:B-1----:R-:W1:Y:S01]  /*3bd0*/  FENCE.VIEW.ASYNC.S ;  /* 0x00000000000073c6 */ /* 0x002e620000000000 */
[----:B------:R-:W-:-:S02]  /*3be0*/  UISETP.NE.U32.AND UP1, UPT, UR14, URZ, UPT ;  /* 0x000000ff0e00728c */ /* 0x000fc4000bf25070 */
[----:B------:R-:W-:Y:S02]  /*3bf0*/  USHF.R.S32.HI UR14, URZ, 0x1f, UR28 ;  /* 0x0000001fff0e7899 */ /* 0x000fe4000801141c */
[----:B------:R-:W-:Y:S02]  /*3c00*/  UIADD3 UR7, UPT, UPT, UR13, 0x2000, URZ ;  /* 0x000020000d077890 */ /* 0x000fe4000fffe0ff */
[----:B------:R-:W-:Y:S02]  /*3c10*/  UIADD3 UR11, UPT, UPT, UR13, 0x5000, URZ ;  /* 0x000050000d0b7890 */ /* 0x000fe4000fffe0ff */
[----:B------:R-:W-:Y:S02]  /*3c20*/  ULEA.HI UR14, UR14, UR28, URZ, 0x6 ;  /* 0x0000001c0e0e7291 */ /* 0x000fe4000f8f30ff */
[----:B------:R-:W-:Y:S02]  /*3c30*/  USHF.R.U32.HI UR16, URZ, 0x4, UR7 ;  /* 0x00000004ff107899 */ /* 0x000fe40008011607 */
[----:B------:R-:W-:-:S02]  /*3c40*/  USHF.R.U32.HI UR11, URZ, 0x4, UR11 ;  /* 0x00000004ff0b7899 */ /* 0x000fc4000801160b */
[----:B------:R-:W-:Y:S02]  /*3c50*/  USHF.R.S32.HI UR7, URZ, 0x6, UR14 ;  /* 0x00000006ff077899 */ /* 0x000fe4000801140e */
[----:B------:R-:W-:Y:S02]  /*3c60*/  USGXT.U32 UR14, UR16, 0xe ;  /* 0x0000000e100e789a */ /* 0x000fe40008000000 */
[----:B------:R-:W-:Y:S01]  /*3c70*/  USGXT.U32 UR16, UR11, 0xe ;  /* 0x0000000e0b10789a */ /* 0x000fe20008000000 */
[----:B------:R-:W-:-:S03]  /*3c80*/  UMOV UR6, URZ ;  /* 0x000000ff00067c82 */ /* 0x000fc60008000000 */
[----:B------:R-:W-:Y:S01]  /*3c90*/  UIADD3 UR26, UP3, UPT, UR16, 0x2, URZ ;  /* 0x00000002101a7890 */ /* 0x000fe2000ff7e0ff */
[----:B------:R-:W-:Y:S01]  /*3ca0*/  IMAD.HI R158, R83, 0x2, RZ ;  /* 0x00000002539e7827 */ /* 0x000fe200078e02ff */
[----:B------:R-:W-:Y:S02]  /*3cb0*/  UIADD3 UR24, UP2, UPT, UR14, 0x80, URZ ;  /* 0x000000800e187890 */ /* 0x000fe4000ff5e0ff */
[----:B------:R-:W-:Y:S01]  /*3cc0*/  UIADD3.X UR27, UPT, UPT, UR6, 0x40004040, URZ, UP3, !UPT ;  /* 0x40004040061b7890 */ /* 0x000fe20009ffe4ff */
[----:B0-----:R-:W-:Y:S01]  /*3cd0*/  IMAD.SHL.U32 R115, R86, 0x40, RZ ;  /* 0x0000004056737824 */ /* 0x001fe200078e00ff */
[----:B------:R-:W-:Y:S01]  /*3ce0*/  UISETP.LT.OR UP3, UPT, UR28, 0x40, UP1 ;  /* 0x000000401c00788c */ /* 0x000fe20008f61670 */
[----:B-1----:R-:W-:Y:S01]  /*3cf0*/  BAR.SYNC.DEFER_BLOCKING 0x0 ;  /* 0x0000000000007b1d */ /* 0x002fe20000010000 */
[----:B------:R-:W-:Y:S01]  /*3d00*/  UISETP.LT.AND UP4, UPT, UR7, 0x1, UPT ;  /* 0x000000010700788c */ /* 0x000fe2000bf81270 */
[----:B------:R-:W-:Y:S01]  /*3d10*/  IADD3 R86, P0, PT, R108, UR18, RZ ;  /* 0x000000126c567c10 */ /* 0x000fe2000ff1e0ff */
[----:B--2---:R-:W-:Y:S01]  /*3d20*/  IMAD.SHL.U32 R117, R87, 0x40, RZ ;  /* 0x0000004057757824 */ /* 0x004fe200078e00ff */
[----:B------:R-:W-:-:S02]  /*3d30*/  IADD3.X R83, PT, PT, R156, UR19, R85, P4, P5 ;  /* 0x000000139c537c10 */ /* 0x000fc4000a7ea455 */
[----:B------:R-:W-:Y:S01]  /*3d40*/  UMOV UR5, URZ ;  /* 0x000000ff00057c82 */ /* 0x000fe20008000000 */
[----:B------:R-:W-:Y:S01]  /*3d50*/  IADD3.X R85, PT, PT, R158, UR19, R85, P2, P3 ;  /* 0x000000139e557c10 */ /* 0x000fe200097e6455 */
[----:B------:R-:W-:Y:S01]  /*3d60*/  UIADD3.X UR25, UPT, UPT, UR5, 0x40004040, URZ, UP2, !UPT ;  /* 0x4000404005197890 */ /* 0x000fe200097fe4ff */
[----:B------:R-:W-:Y:S01]  /*3d70*/  IADD3.X R87, PT, PT, R96, UR19, RZ, P0, !PT ;  /* 0x0000001360577c10 */ /* 0x000fe200087fe4ff */
[----:B------:R-:W-:Y:S01]  /*3d80*/  USEL UR5, UR7, 0x1, !UP4 ;  /* 0x0000000107057887 */ /* 0x000fe2000e000000 */
[----:B------:R-:W-:Y:S02]  /*3d90*/  IADD3 R88, P1, PT, R88, UR18, RZ ;  /* 0x0000001258587c10 */ /* 0x000fe4000ff3e0ff */
[----:B------:R-:W-:Y:S02]  /*3da0*/  IADD3 R90, P2, PT, R90, UR18, RZ ;  /* 0x000000125a5a7c10 */ /* 0x000fe4000ff5e0ff */
[----:B------:R-:W-:Y:S02]  /*3db0*/  IADD3 R92, P3, PT, R92, UR18, RZ ;  /* 0x000000125c5c7c10 */ /* 0x000fe4000ff7e0ff */
[----:B------:R-:W-:-:S02]  /*3dc0*/  IADD3 R94, P4, PT, R94, UR18, RZ ;  /* 0x000000125e5e7c10 */ /* 0x000fc4000ff9e0ff */
[----:B------:R-:W-:Y:S01]  /*3dd0*/  IADD3 R96, P0, PT, R106, UR18, RZ ;  /* 0x000000126a607c10 */ /* 0x000fe2000ff1e0ff */
[----:B------:R-:W-:Y:S01]  /*3de0*/  UIADD3 UR11, UPT, UPT, UR5, -0x1, URZ ;  /* 0xffffffff050b7890 */ /* 0x000fe2000fffe0ff */
[----:B------:R-:W-:Y:S02]  /*3df0*/  IADD3.X R89, PT, PT, R89, UR19, RZ, P1, !PT ;  /* 0x0000001359597c10 */ /* 0x000fe40008ffe4ff */
[----:B------:R-:W-:Y:S02]  /*3e00*/  IADD3.X R91, PT, PT, R91, UR19, RZ, P2, !PT ;  /* 0x000000135b5b7c10 */ /* 0x000fe400097fe4ff */
[----:B------:R-:W-:Y:S02]  /*3e10*/  IADD3.X R93, PT, PT, R93, UR19, RZ, P3, !PT ;  /* 0x000000135d5d7c10 */ /* 0x000fe40009ffe4ff */
[----:B------:R-:W-:Y:S02]  /*3e20*/  IADD3.X R95, PT, PT, R95, UR19, RZ, P4, !PT ;  /* 0x000000135f5f7c10 */ /* 0x000fe4000a7fe4ff */
[----:B------:R-:W-:Y:S01]  /*3e30*/  IADD3.X R97, PT, PT, R97, UR19, RZ, P0, !PT ;  /* 0x0000001361617c10 */ /* 0x000fe200087fe4ff */
[----:B------:R-:W-:Y:S01]  /*3e40*/  UMOV UR4, URZ ;  /* 0x000000ff00047c82 */ /* 0x000fe20008000000 */
[----:B------:R-:W-:Y:S01]  /*3e50*/  UISETP.NE.U32.AND UP2, UPT, UR11, URZ, UPT ;  /* 0x000000ff0b00728c */ /* 0x000fe2000bf45070 */
[----:B---3--:R-:W-:Y:S10]  /*3e60*/  BRA.U UP3, `(.L_x_6) ;  /* 0x0000000103847547 */ /* 0x008ff4000b800000 */
[----:B------:R-:W-:Y:S02]  /*3e70*/  UIADD3 UR5, UPT, UPT, UR13, 0x4000, URZ ;  /* 0x000040000d057890 */ /* 0x000fe4000fffe0ff */
[----:B------:R-:W-:Y:S02]  /*3e80*/  USHF.R.U32.HI UR18, URZ, 0x4, UR13 ;  /* 0x00000004ff127899 */ /* 0x000fe4000801160d */
[----:B------:R-:W-:Y:S02]  /*3e90*/  USHF.R.U32.HI UR5, URZ, 0x4, UR5 ;  /* 0x00000004ff057899 */ /* 0x000fe40008011605 */
[----:B------:R-:W-:Y:S02]  /*3ea0*/  USGXT.U32 UR18, UR18, 0xe ;  /* 0x0000000e1212789a */ /* 0x000fe40008000000 */
[----:B------:R-:W-:Y:S02]  /*3eb0*/  USGXT.U32 UR20, UR5, 0xe ;  /* 0x0000000e0514789a */ /* 0x000fe40008000000 */
[----:B------:R-:W-:-:S02]  /*3ec0*/  UIADD3 UR38, UP3, UPT, UR18, 0x80, URZ ;  /* 0x0000008012267890 */ /* 0x000fc4000ff7e0ff */
[----:B------:R-:W-:Y:S01]  /*3ed0*/  UIADD3 UR40, UP4, UPT, UR20, 0x2, URZ ;  /* 0x0000000214287890 */ /* 0x000fe2000ff9e0ff */
[----:B------:R-:W-:Y:S01]  /*3ee0*/  UMOV UR5, URZ ;  /* 0x000000ff00057c82 */ /* 0x000fe20008000000 */
[----:B------:R-:W-:Y:S01]  /*3ef0*/  UMOV UR42, 0x0 ;  /* 0x00000000002a7882 */ /* 0x000fe20000000000 */
[----:B------:R-:W-:Y:S02]  /*3f00*/  UIADD3.X UR39, UPT, UPT, UR5, 0x40004040, URZ, UP3, !UPT ;  /* 0x4000404005277890 */ /* 0x000fe40009ffe4ff */
[----:B------:R-:W-:Y:S02]  /*3f10*/  UIADD3.X UR41, UPT, UPT, UR5, 0x40004040, URZ, UP4, !UPT ;  /* 0x4000404005297890 */ /* 0x000fe4000a7fe4ff */
[----:B------:R-:W-:Y:S02]  /*3f20*/  UIADD3.64 UR30, UPT, UPT, UR38, 0x80, URZ ;  /* 0x00000080261e7897 */ /* 0x000fe4000fffe0ff */
[----:B------:R-:W-:Y:S02]  /*3f30*/  UIADD3.64 UR32, UPT, UPT, UR40, 0x2, URZ ;  /* 0x0000000228207897 */ /* 0x000fe4000fffe0ff */
[----:B------:R-:W-:-:S02]  /*3f40*/  UIADD3.64 UR34, UPT, UPT, UR38, 0x100, URZ ;  /* 0x0000010026227897 */ /* 0x000fc4000fffe0ff */
[----:B------:R-:W-:Y:S01]  /*3f50*/  UIADD3.64 UR36, UPT, UPT, UR40, 0x4, URZ ;  /* 0x0000000428247897 */ /* 0x000fe2000fffe0ff */
[----:B------:R-:W-:Y:S01]  /*3f60*/  UMOV UR43, 0x4088010 ;  /* 0x04088010002b7882 */ /* 0x000fe20000000000 */
[----:B------:R-:W-:Y:S01]  /*3f70*/  UMOV UR19, 0x40004040 ;  /* 0x4000404000137882 */ /* 0x000fe20000000000 */
[----:B------:R-:W-:Y:S01]  /*3f80*/  UMOV UR21, 0x40004040 ;  /* 0x4000404000157882 */ /* 0x000fe20000000000 */
[----:B------:R-:W-:Y:S01]  /*3f90*/  UMOV UR44, 0x0 ;  /* 0x00000000002c7882 */ /* 0x000fe20000000000 */
[----:B------:R-:W-:Y:S01]  /*3fa0*/  UMOV UR45, 0x4088010 ;  /* 0x04088010002d7882 */ /* 0x000fe20000000000 */
[----:B------:R-:W-:Y:S01]  /*3fb0*/  UMOV UR46, 0x0 ;  /* 0x00000000002e7882 */ /* 0x000fe20000000000 */
[----:B------:R-:W-:Y:S01]  /*3fc0*/  UMOV UR47, 0x4088010 ;  /* 0x04088010002f7882 */ /* 0x000fe20000000000 */
[----:B------:R-:W-:Y:S01]  /*3fd0*/  UMOV UR6, UR15 ;  /* 0x0000000f00067c82 */ /* 0x000fe20008000000 */
[----:B------:R-:W-:Y:S01]  /*3fe0*/  UMOV UR7, URZ ;  /* 0x000000ff00077c82 */ /* 0x000fe20008000000 */
[----:B------:R0:W-:Y:S01]  /*3ff0*/  UTCHMMA gdesc[UR18], gdesc[UR20], tmem[UR12], tmem[UR42], idesc[UR43], !UPT ;  /* 0x00ff2a14120075ea */ /* 0x0001e2000f80000c */
[----:B------:R-:W-:Y:S01]  /*4000*/  UMOV UR48, 0x0 ;  /* 0x0000000000307882 */ /* 0x000fe20000000000 */
[----:B------:R-:W-:Y:S01]  /*4010*/  UMOV UR49, 0x4088010 ;  /* 0x0408801000317882 */ /* 0x000fe20000000000 */
[----:B------:R0:W-:Y:S01]  /*4020*/  UTCHMMA gdesc[UR38], gdesc[UR40], tmem[UR12], tmem[UR44], idesc[UR45], UPT ;  /* 0x00ff2c28260075ea */ /* 0x0001e2000b80000c */
[----:B------:R-:W-:Y:S01]  /*4030*/  UMOV UR6, UR6 ;  /* 0x0000000600067c82 */ /* 0x000fe20008000000 */
[----:B------:R0:W-:Y:S01]  /*4040*/  UTCHMMA gdesc[UR30], gdesc[UR32], tmem[UR12], tmem[UR46], idesc[UR47], UPT ;  /* 0x00ff2e201e0075ea */ /* 0x0001e2000b80000c */
[----:B------:R0:W-:Y:S01]  /*4050*/  UTCHMMA gdesc[UR34], gdesc[UR36], tmem[UR12], tmem[UR48], idesc[UR49], UPT ;  /* 0x00ff3024220075ea */ /* 0x0001e2000b80000c */
[----:B------:R0:W-:Y:S01]  /*4060*/  UTCBAR [UR6], URZ ;  /* 0x000000ff060073e9 */ /* 0x0001e200080000ff */
[----:B------:R-:W-:Y:S01]  /*4070*/  NOP ;  /* 0x0000000000007918 */ /* 0x000fe20000000000 */
.L_x_6:
[----:B------:R-:W-:Y:S05]  /*4080*/  BRA.U !UP2, `(.L_x_7) ;  /* 0x000000110ab07547 */ /* 0x000fea000b800000 */
[----:B------:R-:W-:Y:S02]  /*4090*/  UIADD3 UR8, UPT, UPT, UR8, -0x40, URZ ;  /* 0xffffffc008087890 */ /* 0x000fe4000fffe0ff */
[----:B0-----:R-:W-:Y:S02]  /*40a0*/  UIADD3.64 UR30, UPT, UPT, UR24, 0x80, URZ ;  /* 0x00000080181e7897 */ /* 0x001fe4000fffe0ff */
[----:B------:R-:W-:Y:S02]  /*40b0*/  UIADD3.64 UR32, UPT, UPT, UR26, 0x2, URZ ;  /* 0x000000021a207897 */ /* 0x000fe4000fffe0ff */
[----:B------:R-:W-:Y:S02]  /*40c0*/  UIADD3.64 UR34, UPT, UPT, UR24, 0x100, URZ ;  /* 0x0000010018227897 */ /* 0x000fe4000fffe0ff */
[----:B------:R-:W-:Y:S01]  /*40d0*/  UIADD3.64 UR36, UPT, UPT, UR26, 0x4, URZ ;  /* 0x000000041a247897 */ /* 0x000fe2000fffe0ff */
[----:B------:R-:W-:Y:S01]  /*40e0*/  UMOV UR20, 0x1 ;  /* 0x0000000100147882 */ /* 0x000fe20000000000 */
[----:B------:R-:W-:-:S10]  /*40f0*/  UMOV UR5, URZ ;  /* 0x000000ff00057c82 */ /* 0x000fd40008000000 */
.L_x_10:
[----:B------:R-:W-:Y:S01]  /*4100*/  USHF.L.U32 UR4, UR4, 0x1f, URZ ;  /* 0x0000001f04047899 */ /* 0x000fe200080006ff */
[----:B0-----:R-:W-:Y:S01]  /*4110*/  LOP3.LUT R106, R105, 0x2, RZ, 0xfc, !PT ;  /* 0x00000002696a7812 */ /* 0x001fe200078efcff */
[----:B------:R-:W-:Y:S01]  /*4120*/  IMAD.WIDE R2, R115, 0x2, R2 ;  /* 0x0000000273027825 */ /* 0x000fe200078e0202 */
[C---:B------:R-:W-:Y:S02]  /*4130*/  LOP3.LUT R119, R105.reuse, 0x8, RZ, 0xfc, !PT ;  /* 0x0000000869777812 */ /* 0x040fe400078efcff */
[----:B------:R-:W-:Y:S01]  /*4140*/  ISETP.GE.AND P0, PT, R106, UR8, PT ;  /* 0x000000086a007c0c */ /* 0x000fe2000bf06270 */
[----:B------:R-:W-:Y:S01]  /*4150*/  IMAD.U32 R131, RZ, RZ, UR4 ;  /* 0x00000004ff837e24 */ /* 0x000fe2000f8e00ff */
[C---:B------:R-:W-:Y:S02]  /*4160*/  LOP3.LUT R130, R105.reuse, 0xa, RZ, 0xfc, !PT ;  /* 0x0000000a69827812 */ /* 0x040fe400078efcff */
[C---:B------:R-:W-:Y:S01]  /*4170*/  LOP3.LUT R106, R105.reuse, 0x10, RZ, 0xfc, !PT ;  /* 0x00000010696a7812 */ /* 0x040fe200078efcff */
[----:B------:R-:W0:Y:S01]  /*4180*/  SYNCS.PHASECHK.TRANS64.TRYWAIT P6, [UR10], R131 ;  /* 0x00000083ff0075a7 */ /* 0x000e2200080c110a */
[----:B------:R-:W-:-:S02]  /*4190*/  LOP3.LUT R108, R105, 0x12, RZ, 0xfc, !PT ;  /* 0x00000012696c7812 */ /* 0x000fc400078efcff */
[----:B------:R-:W-:Y:S02]  /*41a0*/  ISETP.GE.AND P1, PT, R119, UR8, PT ;  /* 0x0000000877007c0c */ /* 0x000fe4000bf26270 */
[----:B------:R-:W-:Y:S02]  /*41b0*/  ISETP.GE.AND P2, PT, R130, UR8, PT ;  /* 0x0000000882007c0c */ /* 0x000fe4000bf46270 */
[----:B------:R-:W-:Y:S02]  /*41c0*/  ISETP.GE.AND P3, PT, R106, UR8, PT ;  /* 0x000000086a007c0c */ /* 0x000fe4000bf66270 */
[----:B------:R-:W-:Y:S02]  /*41d0*/  ISETP.GE.AND P4, PT, R108, UR8, PT ;  /* 0x000000086c007c0c */ /* 0x000fe4000bf86270 */
[----:B------:R-:W-:Y:S02]  /*41e0*/  ISETP.GE.AND P5, PT, R105, UR8, PT ;  /* 0x0000000869007c0c */ /* 0x000fe4000bfa6270 */
[----:B------:R-:W-:Y:S01]  /*41f0*/  PRMT R165, RZ, 0x7610, R165 ;  /* 0x00007610ffa57816 */ /* 0x000fe200000000a5 */
[----:B0-----:R-:W-:Y:S10]  /*4200*/  @!P6 BRA `(.L_x_8) ;  /* 0x0000001c0014e947 */ /* 0x001ff40003800000 */
.L_x_16:
[----:B------:R-:W-:Y:S01]  /*4210*/  LOP3.LUT R106, R105, 0x18, RZ, 0xfc, !PT ;  /* 0x00000018696a7812 */ /* 0x000fe200078efcff */
[C---:B------:R-:W-:Y:S01]  /*4220*/  IMAD.WIDE R4, R115.reuse, 0x2, R4 ;  /* 0x0000000273047825 */ /* 0x040fe200078e0204 */
[----:B------:R-:W-:Y:S01]  /*4230*/  PRMT R153, RZ, 0x7610, R153 ;  /* 0x00007610ff997816 */ /* 0x000fe20000000099 */
[----:B------:R-:W2:Y:S01]  /*4240*/  @!P5 LDG.E.U16 R165, desc[UR22][R2.64] ;  /* 0x0000001602a5d981 */ /* 0x000ea2000c1e1500 */
[----:B------:R-:W-:Y:S01]  /*4250*/  ISETP.GE.AND P5, PT, R106, UR8, PT ;  /* 0x000000086a007c0c */ /* 0x000fe2000bfa6270 */
[----:B------:R-:W-:Y:S01]  /*4260*/  IMAD.WIDE R86, R115, 0x2, R86 ;  /* 0x0000000273567825 */ /* 0x000fe200078e0256 */
[----:B------:R-:W-:Y:S02]  /*4270*/  LOP3.LUT R106, R105, 0x20, RZ, 0xfc, !PT ;  /* 0x00000020696a7812 */ /* 0x000fe400078efcff */
[----:B------:R-:W-:Y:S01]  /*4280*/  PRMT R161, RZ, 0x7610, R161 ;  /* 0x00007610ffa17816 */ /* 0x000fe200000000a1 */
[----:B------:R-:W3:Y:S01]  /*4290*/  @!P0 LDG.E.U16 R153, desc[UR22][R4.64] ;  /* 0x0000001604998981 */ /* 0x000ee2000c1e1500 */
[----:B------:R-:W-:Y:S01]  /*42a0*/  ISETP.GE.AND P0, PT, R106, UR8, PT ;  /* 0x000000086a007c0c */ /* 0x000fe2000bf06270 */
[----:B------:R-:W-:Y:S01]  /*42b0*/  IMAD.WIDE R92, R115, 0x2, R92 ;  /* 0x00000002735c7825 */ /* 0x000fe200078e025c */
[----:B------:R-:W-:-:S02]  /*42c0*/  LOP3.LUT R106, R105, 0x28, RZ, 0xfc, !PT ;  /* 0x00000028696a7812 */ /* 0x000fc400078efcff */
[----:B------:R-:W-:Y:S01]  /*42d0*/  PRMT R159, RZ, 0x7610, R159 ;  /* 0x00007610ff9f7816 */ /* 0x000fe2000000009f */
[----:B------:R-:W4:Y:S01]  /*42e0*/  @!P1 LDG.E.U16 R161, desc[UR22][R86.64] ;  /* 0x0000001656a19981 */ /* 0x000f22000c1e1500 */
[----:B------:R-:W-:Y:S01]  /*42f0*/  ISETP.GE.AND P1, PT, R106, UR8, PT ;  /* 0x000000086a007c0c */ /* 0x000fe2000bf26270 */
[----:B------:R-:W-:Y:S01]  /*4300*/  IMAD.WIDE R52, R115, 0x2, R52 ;  /* 0x0000000273347825 */ /* 0x000fe200078e0234 */
[----:B------:R-:W-:Y:S02]  /*4310*/  LOP3.LUT R106, R105, 0x30, RZ, 0xfc, !PT ;  /* 0x00000030696a7812 */ /* 0x000fe400078efcff */
[----:B------:R-:W5:Y:S01]  /*4320*/  @!P3 LDG.E.U16 R159, desc[UR22][R92.64] ;  /* 0x000000165c9fb981 */ /* 0x000f62000c1e1500 */
[----:B------:R-:W-:Y:S02]  /*4330*/  PRMT R151, RZ, 0x7610, R151 ;  /* 0x00007610ff977816 */ /* 0x000fe40000000097 */
[----:B------:R-:W-:Y:S01]  /*4340*/  ISETP.GE.AND P3, PT, R106, UR8, PT ;  /* 0x000000086a007c0c */ /* 0x000fe2000bf66270 */
[----:B------:R-:W-:Y:S01]  /*4350*/  IMAD.WIDE R58, R115, 0x2, R58 ;  /* 0x00000002733a7825 */ /* 0x000fe200078e023a */
[----:B------:R-:W-:-:S02]  /*4360*/  PRMT R155, RZ, 0x7610, R155 ;  /* 0x00007610ff9b7816 */ /* 0x000fc4000000009b */
[----:B------:R-:W-:Y:S01]  /*4370*/  LOP3.LUT R106, R105, 0x1a, RZ, 0xfc, !PT ;  /* 0x0000001a696a7812 */ /* 0x000fe200078efcff */
[C---:B------:R-:W-:Y:S01]  /*4380*/  IMAD.WIDE R72, R115.reuse, 0x2, R72 ;  /* 0x0000000273487825 */ /* 0x040fe200078e0248 */
[----:B------:R-:W-:Y:S01]  /*4390*/  PRMT R157, RZ, 0x7610, R157 ;  /* 0x00007610ff9d7816 */ /* 0x000fe2000000009d */
[----:B------:R-:W3:Y:S01]  /*43a0*/  @!P5 LDG.E.U16 R151, desc[UR22][R52.64] ;  /* 0x000000163497d981 */ /* 0x000ee2000c1e1500 */
[----:B------:R-:W-:Y:S01]  /*43b0*/  PRMT R163, RZ, 0x7610, R163 ;  /* 0x00007610ffa37816 */ /* 0x000fe200000000a3 */
[----:B------:R-:W-:Y:S02]  /*43c0*/  IMAD.WIDE R66, R115, 0x2, R66 ;  /* 0x0000000273427825 */ /* 0x000fe400078e0242 */
[----:B------:R-:W3:Y:S01]  /*43d0*/  @!P0 LDG.E.U16 R155, desc[UR22][R58.64] ;  /* 0x000000163a9b8981 */ /* 0x000ee2000c1e1500 */
[----:B------:R-:W-:Y:S02]  /*43e0*/  ISETP.GE.AND P0, PT, R106, UR8, PT ;  /* 0x000000086a007c0c */ /* 0x000fe4000bf06270 */
[C---:B------:R-:W-:Y:S01]  /*43f0*/  LOP3.LUT R108, R105.reuse, 0x22, RZ, 0xfc, !PT ;  /* 0x00000022696c7812 */ /* 0x040fe200078efcff */
[----:B------:R-:W3:Y:S01]  /*4400*/  @!P1 LDG.E.U16 R157, desc[UR22][R66.64] ;  /* 0x00000016429d9981 */ /* 0x000ee2000c1e1500 */
[----:B------:R-:W-:-:S02]  /*4410*/  LOP3.LUT R106, R105, 0x2a, RZ, 0xfc, !PT ;  /* 0x0000002a696a7812 */ /* 0x000fc400078efcff */
[----:B------:R-:W-:Y:S01]  /*4420*/  ISETP.GE.AND P5, PT, R107, UR8, PT ;  /* 0x000000086b007c0c */ /* 0x000fe2000bfa6270 */
[----:B------:R-:W3:Y:S01]  /*4430*/  @!P3 LDG.E.U16 R163, desc[UR22][R72.64] ;  /* 0x0000001648a3b981 */ /* 0x000ee2000c1e1500 */
[----:B------:R-:W-:Y:S02]  /*4440*/  ISETP.GE.AND P1, PT, R108, UR8, PT ;  /* 0x000000086c007c0c */ /* 0x000fe4000bf26270 */
[----:B------:R-:W-:Y:S01]  /*4450*/  ISETP.GE.AND P3, PT, R106, UR8, PT ;  /* 0x000000086a007c0c */ /* 0x000fe2000bf66270 */
[C---:B------:R-:W-:Y:S01]  /*4460*/  IMAD.WIDE R80, R115.reuse, 0x2, R80 ;  /* 0x0000000273507825 */ /* 0x040fe200078e0250 */
[----:B------:R-:W-:Y:S02]  /*4470*/  PRMT R149, RZ, 0x7610, R149 ;  /* 0x00007610ff957816 */ /* 0x000fe40000000095 */
[----:B------:R-:W-:Y:S01]  /*4480*/  PRMT R148, RZ, 0x7610, R148 ;  /* 0x00007610ff947816 */ /* 0x000fe20000000094 */
[----:B------:R-:W-:Y:S01]  /*4490*/  IMAD.WIDE R94, R115, 0x2, R94 ;  /* 0x00000002735e7825 */ /* 0x000fe200078e025e */
[----:B------:R-:W-:-:S02]  /*44a0*/  PRMT R150, RZ, 0x7610, R150 ;  /* 0x00007610ff967816 */ /* 0x000fc40000000096 */
[----:B------:R-:W-:Y:S01]  /*44b0*/  PRMT R146, RZ, 0x7610, R146 ;  /* 0x00007610ff927816 */ /* 0x000fe20000000092 */
[C---:B------:R-:W-:Y:S01]  /*44c0*/  IMAD.WIDE R88, R115.reuse, 0x2, R88 ;  /* 0x0000000273587825 */ /* 0x040fe200078e0258 */
[----:B------:R-:W-:Y:S01]  /*44d0*/  PRMT R144, RZ, 0x7610, R144 ;  /* 0x00007610ff907816 */ /* 0x000fe20000000090 */
[----:B------:R-:W3:Y:S01]  /*44e0*/  @!P5 LDG.E.U16 R149, desc[UR22][R80.64] ;  /* 0x000000165095d981 */ /* 0x000ee2000c1e1500 */
[----:B------:R-:W-:Y:S01]  /*44f0*/  PRMT R142, RZ, 0x7610, R142 ;  /* 0x00007610ff8e7816 */ /* 0x000fe2000000008e */
[C---:B------:R-:W-:Y:S02]  /*4500*/  IMAD.WIDE R68, R115.reuse, 0x2, R68 ;  /* 0x0000000273447825 */ /* 0x040fe400078e0244 */
[----:B------:R-:W3:Y:S02]  /*4510*/  @!P4 LDG.E.U16 R148, desc[UR22][R94.64] ;  /* 0x000000165e94c981 */ /* 0x000ee4000c1e1500 */
[C---:B------:R-:W-:Y:S02]  /*4520*/  IMAD.WIDE R60, R115.reuse, 0x2, R60 ;  /* 0x00000002733c7825 */ /* 0x040fe400078e023c */
[----:B------:R-:W3:Y:S02]  /*4530*/  @!P2 LDG.E.U16 R150, desc[UR22][R88.64] ;  /* 0x000000165896a981 */ /* 0x000ee4000c1e1500 */
[----:B------:R-:W-:-:S02]  /*4540*/  IMAD.WIDE R54, R115, 0x2, R54 ;  /* 0x0000000273367825 */ /* 0x000fc400078e0236 */
[----:B------:R-:W3:Y:S04]  /*4550*/  @!P1 LDG.E.U16 R144, desc[UR22][R60.64] ;  /* 0x000000163c909981 */ /* 0x000ee8000c1e1500 */
[----:B------:R-:W3:Y:S04]  /*4560*/  @!P0 LDG.E.U16 R146, desc[UR22][R54.64] ;  /* 0x0000001636928981 */ /* 0x000ee8000c1e1500 */
[----:B------:R-:W3:Y:S01]  /*4570*/  @!P3 LDG.E.U16 R142, desc[UR22][R68.64] ;  /* 0x00000016448eb981 */ /* 0x000ee2000c1e1500 */
[C---:B------:R-:W-:Y:S02]  /*4580*/  LOP3.LUT R106, R105.reuse, 0x4, RZ, 0xfc, !PT ;  /* 0x00000004696a7812 */ /* 0x040fe400078efcff */
[----:B------:R-:W-:-:S02]  /*4590*/  LOP3.LUT R119, R105, 0xc, RZ, 0xfc, !PT ;  /* 0x0000000c69777812 */ /* 0x000fc400078efcff */
[----:B------:R-:W-:Y:S02]  /*45a0*/  ISETP.GE.AND P0, PT, R106, UR8, PT ;  /* 0x000000086a007c0c */ /* 0x000fe4000bf06270 */
[----:B------:R-:W-:Y:S02]  /*45b0*/  LEA.HI R106, R0, 0xe, RZ, 0x1a ;  /* 0x0000000e006a7811 */ /* 0x000fe400078fd0ff */
[----:B------:R-:W-:Y:S02]  /*45c0*/  LOP3.LUT R108, R105, 0x6, RZ, 0xfc, !PT ;  /* 0x00000006696c7812 */ /* 0x000fe400078efcff */
[----:B------:R-:W-:Y:S02]  /*45d0*/  ISETP.GE.AND P4, PT, R119, UR8, PT ;  /* 0x0000000877007c0c */ /* 0x000fe4000bf86270 */
[----:B------:R-:W-:Y:S02]  /*45e0*/  ISETP.GE.AND P1, PT, R106, UR8, PT ;  /* 0x000000086a007c0c */ /* 0x000fe4000bf26270 */
[----:B------:R-:W-:-:S02]  /*45f0*/  ISETP.GE.AND P5, PT, R108, UR8, PT ;  /* 0x000000086c007c0c */ /* 0x000fc4000bfa6270 */
[C---:B------:R-:W-:Y:S02]  /*4600*/  LOP3.LUT R106, R105.reuse, 0x1c, RZ, 0xfc, !PT ;  /* 0x0000001c696a7812 */ /* 0x040fe400078efcff */
[----:B------:R-:W-:Y:S01]  /*4610*/  LOP3.LUT R108, R105, 0x14, RZ, 0xfc, !PT ;  /* 0x00000014696c7812 */ /* 0x000fe200078efcff */
[C---:B------:R-:W-:Y:S01]  /*4620*/  IMAD.WIDE R6, R115.reuse, 0x2, R6 ;  /* 0x0000000273067825 */ /* 0x040fe200078e0206 */
[----:B------:R-:W-:Y:S02]  /*4630*/  PRMT R140, RZ, 0x7610, R140 ;  /* 0x00007610ff8c7816 */ /* 0x000fe4000000008c */
[----:B------:R-:W-:Y:S01]  /*4640*/  PRMT R138, RZ, 0x7610, R138 ;  /* 0x00007610ff8a7816 */ /* 0x000fe2000000008a */
[C---:B------:R-:W-:Y:S01]  /*4650*/  IMAD.WIDE R90, R115.reuse, 0x2, R90 ;  /* 0x00000002735a7825 */ /* 0x040fe200078e025a */
[----:B------:R-:W-:Y:S02]  /*4660*/  ISETP.GE.AND P3, PT, R106, UR8, PT ;  /* 0x000000086a007c0c */ /* 0x000fe4000bf66270 */
[----:B------:R-:W-:Y:S01]  /*4670*/  ISETP.GE.AND P2, PT, R108, UR8, PT ;  /* 0x000000086c007c0c */ /* 0x000fe2000bf46270 */
[----:B------:R-:W3:Y:S01]  /*4680*/  @!P0 LDG.E.U16 R140, desc[UR22][R6.64] ;  /* 0x00000016068c8981 */ /* 0x000ee2000c1e1500 */
[----:B------:R-:W-:Y:S01]  /*4690*/  LEA.HI R106, R0, 0x1e, RZ, 0x1a ;  /* 0x0000001e006a7811 */ /* 0x000fe200078fd0ff */
[----:B------:R-:W-:Y:S01]  /*46a0*/  IMAD.WIDE R10, R115, 0x2, R10 ;  /* 0x00000002730a7825 */ /* 0x000fe200078e020a */
[----:B------:R-:W-:Y:S01]  /*46b0*/  PRMT R141, RZ, 0x7610, R141 ;  /* 0x00007610ff8d7816 */ /* 0x000fe2000000008d */
[----:B------:R-:W3:Y:S01]  /*46c0*/  @!P4 LDG.E.U16 R138, desc[UR22][R90.64] ;  /* 0x000000165a8ac981 */ /* 0x000ee2000c1e1500 */
[----:B------:R-:W-:-:S02]  /*46d0*/  ISETP.GE.AND P0, PT, R106, UR8, PT ;  /* 0x000000086a007c0c */ /* 0x000fc4000bf06270 */
[----:B------:R-:W-:Y:S02]  /*46e0*/  ISETP.GE.AND P4, PT, R103, UR8, PT ;  /* 0x0000000867007c0c */ /* 0x000fe4000bf86270 */
[----:B------:R-:W-:Y:S01]  /*46f0*/  LOP3.LUT R106, R105, 0x24, RZ, 0xfc, !PT ;  /* 0x00000024696a7812 */ /* 0x000fe200078efcff */
[----:B------:R-:W-:Y:S01]  /*4700*/  IMAD.WIDE R96, R115, 0x2, R96 ;  /* 0x0000000273607825 */ /* 0x000fe200078e0260 */
[----:B------:R-:W-:Y:S01]  /*4710*/  PRMT R136, RZ, 0x7610, R136 ;  /* 0x00007610ff887816 */ /* 0x000fe20000000088 */
[----:B------:R-:W3:Y:S01]  /*4720*/  @!P1 LDG.E.U16 R141, desc[UR22][R10.64] ;  /* 0x000000160a8d9981 */ /* 0x000ee2000c1e1500 */
[----:B------:R-:W-:Y:S02]  /*4730*/  ISETP.GE.AND P1, PT, R106, UR8, PT ;  /* 0x000000086a007c0c */ /* 0x000fe4000bf26270 */
[----:B------:R-:W-:Y:S01]  /*4740*/  LOP3.LUT R106, R105, 0x26, RZ, 0xfc, !PT ;  /* 0x00000026696a7812 */ /* 0x000fe200078efcff */
[----:B------:R-:W-:Y:S01]  /*4750*/  IMAD.WIDE R50, R115, 0x2, R50 ;  /* 0x0000000273327825 */ /* 0x000fe200078e0232 */
[----:B------:R-:W-:Y:S01]  /*4760*/  PRMT R139, RZ, 0x7610, R139 ;  /* 0x00007610ff8b7816 */ /* 0x000fe2000000008b */
[----:B------:R-:W3:Y:S01]  /*4770*/  @!P2 LDG.E.U16 R136, desc[UR22][R96.64] ;  /* 0x000000166088a981 */ /* 0x000ee2000c1e1500 */
[----:B------:R-:W-:-:S02]  /*4780*/  ISETP.GE.AND P2, PT, R106, UR8, PT ;  /* 0x000000086a007c0c */ /* 0x000fc4000bf46270 */
[----:B------:R-:W-:Y:S01]  /*4790*/  LOP3.LUT R106, R105, 0x2c, RZ, 0xfc, !PT ;  /* 0x0000002c696a7812 */ /* 0x000fe200078efcff */
[C---:B------:R-:W-:Y:S01]  /*47a0*/  IMAD.WIDE R56, R115.reuse, 0x2, R56 ;  /* 0x0000000273387825 */ /* 0x040fe200078e0238 */
[----:B------:R-:W-:Y:S01]  /*47b0*/  PRMT R134, RZ, 0x7610, R134 ;  /* 0x00007610ff867816 */ /* 0x000fe20000000086 */
[----:B------:R-:W3:Y:S01]  /*47c0*/  @!P4 LDG.E.U16 R139, desc[UR22][R50.64] ;  /* 0x00000016328bc981 */ /* 0x000ee2000c1e1500 */
[----:B------:R-:W-:Y:S02]  /*47d0*/  ISETP.GE.AND P4, PT, R106, UR8, PT ;  /* 0x000000086a007c0c */ /* 0x000fe4000bf86270 */
[----:B------:R-:W-:Y:S01]  /*47e0*/  LEA.HI R106, R0, 0x2e, RZ, 0x1a ;  /* 0x0000002e006a7811 */ /* 0x000fe200078fd0ff */
[----:B------:R-:W-:Y:S01]  /*47f0*/  IMAD.WIDE R12, R115, 0x2, R12 ;  /* 0x00000002730c7825 */ /* 0x000fe200078e020c */
[----:B------:R-:W-:Y:S01]  /*4800*/  PRMT R137, RZ, 0x7610, R137 ;  /* 0x00007610ff897816 */ /* 0x000fe20000000089 */
[----:B------:R-:W3:Y:S01]  /*4810*/  @!P3 LDG.E.U16 R134, desc[UR22][R56.64] ;  /* 0x000000163886b981 */ /* 0x000ee2000c1e1500 */
[----:B------:R-:W-:-:S02]  /*4820*/  ISETP.GE.AND P3, PT, R106, UR8, PT ;  /* 0x000000086a007c0c */ /* 0x000fc4000bf66270 */
[----:B------:R-:W-:Y:S02]  /*4830*/  LOP3.LUT R106, R105, 0x32, RZ, 0xfc, !PT ;  /* 0x00000032696a7812 */ /* 0x000fe400078efcff */
[----:B------:R-:W3:Y:S02]  /*4840*/  @!P0 LDG.E.U16 R137, desc[UR22][R12.64] ;  /* 0x000000160c898981 */ /* 0x000ee4000c1e1500 */
[----:B------:R-:W-:Y:S01]  /*4850*/  ISETP.GE.AND P0, PT, R106, UR8, PT ;  /* 0x000000086a007c0c */ /* 0x000fe2000bf06270 */
[----:B------:R-:W-:Y:S01]  /*4860*/  IMAD.WIDE R62, R115, 0x2, R62 ;  /* 0x00000002733e7825 */ /* 0x000fe200078e023e */
[----:B------:R-:W-:Y:S02]  /*4870*/  PRMT R132, RZ, 0x7610, R132 ;  /* 0x00007610ff847816 */ /* 0x000fe40000000084 */
[----:B------:R-:W-:Y:S01]  /*4880*/  LOP3.LUT R106, R105, 0x34, RZ, 0xfc, !PT ;  /* 0x00000034696a7812 */ /* 0x000fe200078efcff */
[----:B------:R-:W-:Y:S01]  /*4890*/  IMAD.WIDE R64, R115, 0x2, R64 ;  /* 0x0000000273407825 */ /* 0x000fe200078e0240 */
[----:B------:R-:W-:-:S02]  /*48a0*/  PRMT R135, RZ, 0x7610, R135 ;  /* 0x00007610ff877816 */ /* 0x000fc40000000087 */
[----:B------:R-:W-:Y:S01]  /*48b0*/  PRMT R130, RZ, 0x7610, R130 ;  /* 0x00007610ff827816 */ /* 0x000fe20000000082 */
[----:B------:R-:W3:Y:S01]  /*48c0*/  @!P1 LDG.E.U16 R132, desc[UR22][R62.64] ;  /* 0x000000163e849981 */ /* 0x000ee2000c1e1500 */
[----:B------:R-:W-:Y:S01]  /*48d0*/  PRMT R133, RZ, 0x7610, R133 ;  /* 0x00007610ff857816 */ /* 0x000fe20000000085 */
[C---:B------:R-:W-:Y:S01]  /*48e0*/  IMAD.WIDE R70, R115.reuse, 0x2, R70 ;  /* 0x0000000273467825 */ /* 0x040fe200078e0246 */
[----:B------:R-:W-:Y:S01]  /*48f0*/  PRMT R147, RZ, 0x7610, R147 ;  /* 0x00007610ff937816 */ /* 0x000fe20000000093 */
[----:B------:R-:W3:Y:S01]  /*4900*/  @!P2 LDG.E.U16 R135, desc[UR22][R64.64] ;  /* 0x000000164087a981 */ /* 0x000ee2000c1e1500 */
[----:B------:R-:W-:Y:S01]  /*4910*/  ISETP.GE.AND P1, PT, R106, UR8, PT ;  /* 0x000000086a007c0c */ /* 0x000fe2000bf26270 */
[C---:B------:R-:W-:Y:S01]  /*4920*/  IMAD.WIDE R74, R115.reuse, 0x2, R74 ;  /* 0x00000002734a7825 */ /* 0x040fe200078e024a */
[----:B------:R-:W-:Y:S01]  /*4930*/  LEA.HI R106, R0, 0x3e, RZ, 0x1a ;  /* 0x0000003e006a7811 */ /* 0x000fe200078fd0ff */
[----:B------:R-:W3:Y:S02]  /*4940*/  @!P4 LDG.E.U16 R130, desc[UR22][R70.64] ;  /* 0x000000164682c981 */ /* 0x000ee4000c1e1500 */
[----:B------:R-:W-:Y:S01]  /*4950*/  IMAD.WIDE R14, R115, 0x2, R14 ;  /* 0x00000002730e7825 */ /* 0x000fe200078e020e */
[----:B------:R-:W-:Y:S01]  /*4960*/  ISETP.GE.AND P2, PT, R106, UR8, PT ;  /* 0x000000086a007c0c */ /* 0x000fe2000bf46270 */
[----:B------:R-:W3:Y:S01]  /*4970*/  @!P0 LDG.E.U16 R147, desc[UR22][R74.64] ;  /* 0x000000164a938981 */ /* 0x000ee2000c1e1500 */
[----:B------:R-:W-:-:S02]  /*4980*/  ISETP.GE.AND P4, PT, R113, UR8, PT ;  /* 0x0000000871007c0c */ /* 0x000fc4000bf86270 */
[----:B------:R-:W-:Y:S01]  /*4990*/  ISETP.GE.AND P0, PT, R111, UR8, PT ;  /* 0x000000086f007c0c */ /* 0x000fe2000bf06270 */
[----:B------:R-:W3:Y:S01]  /*49a0*/  @!P3 LDG.E.U16 R133, desc[UR22][R14.64] ;  /* 0x000000160e85b981 */ /* 0x000ee2000c1e1500 */
[----:B------:R-:W-:Y:S01]  /*49b0*/  ISETP.GE.AND P3, PT, R109, UR8, PT ;  /* 0x000000086d007c0c */ /* 0x000fe2000bf66270 */
[C---:B------:R-:W-:Y:S01]  /*49c0*/  IMAD.WIDE R8, R115.reuse, 0x2, R8 ;  /* 0x0000000273087825 */ /* 0x040fe200078e0208 */
[----:B------:R-:W-:Y:S02]  /*49d0*/  PRMT R143, RZ, 0x7610, R143 ;  /* 0x00007610ff8f7816 */ /* 0x000fe4000000008f */
[----:B------:R-:W-:Y:S01]  /*49e0*/  PRMT R108, RZ, 0x7610, R108 ;  /* 0x00007610ff6c7816 */ /* 0x000fe2000000006c */
[C---:B------:R-:W-:Y:S01]  /*49f0*/  IMAD.WIDE R16, R115.reuse, 0x2, R16 ;  /* 0x0000000273107825 */ /* 0x040fe200078e0210 */
[----:B------:R-:W-:Y:S02]  /*4a00*/  PRMT R131, RZ, 0x7610, R131 ;  /* 0x00007610ff837816 */ /* 0x000fe40000000083 */
[----:B------:R-:W-:Y:S01]  /*4a10*/  PRMT R145, RZ, 0x7610, R145 ;  /* 0x00007610ff917816 */ /* 0x000fe20000000091 */
[C---:B------:R-:W-:Y:S01]  /*4a20*/  IMAD.WIDE R76, R115.reuse, 0x2, R76 ;  /* 0x00000002734c7825 */ /* 0x040fe200078e024c */
[----:B------:R-:W-:Y:S01]  /*4a30*/  PRMT R106, RZ, 0x7610, R106 ;  /* 0x00007610ff6a7816 */ /* 0x000fe2000000006a */
[----:B------:R-:W3:Y:S01]  /*4a40*/  @!P5 LDG.E.U16 R143, desc[UR22][R8.64] ;  /* 0x00000016088fd981 */ /* 0x000ee2000c1e1500 */
[----:B------:R-:W-:Y:S01]  /*4a50*/  PRMT R119, RZ, 0x7610, R119 ;  /* 0x00007610ff777816 */ /* 0x000fe20000000077 */
[----:B------:R-:W-:-:S02]  /*4a60*/  IMAD.WIDE R84, R115, 0x2, R84 ;  /* 0x0000000273547825 */ /* 0x000fc400078e0254 */
[----:B------:R-:W3:Y:S02]  /*4a70*/  @!P1 LDG.E.U16 R108, desc[UR22][R76.64] ;  /* 0x000000164c6c9981 */ /* 0x000ee4000c1e1500 */
[C---:B------:R-:W-:Y:S02]  /*4a80*/  IMAD.WIDE R82, R115.reuse, 0x2, R82 ;  /* 0x0000000273527825 */ /* 0x040fe400078e0252 */
[----:B------:R-:W3:Y:S02]  /*4a90*/  @!P0 LDG.E.U16 R106, desc[UR22][R84.64] ;  /* 0x00000016546a8981 */ /* 0x000ee4000c1e1500 */
[----:B------:R-:W-:Y:S02]  /*4aa0*/  IMAD.WIDE R78, R115, 0x2, R78 ;  /* 0x00000002734e7825 */ /* 0x000fe400078e024e */
[----:B------:R-:W3:Y:S04]  /*4ab0*/  @!P3 LDG.E.U16 R145, desc[UR22][R82.64] ;  /* 0x000000165291b981 */ /* 0x000ee8000c1e1500 */
[----:B------:R-:W3:Y:S04]  /*4ac0*/  @!P4 LDG.E.U16 R131, desc[UR22][R78.64] ;  /* 0x000000164e83c981 */ /* 0x000ee8000c1e1500 */
[----:B------:R-:W3:Y:S01]  /*4ad0*/  @!P2 LDG.E.U16 R119, desc[UR22][R16.64] ;  /* 0x000000161077a981 */ /* 0x000ee2000c1e1500 */
[----:B------:R-:W-:Y:S01]  /*4ae0*/  BAR.SYNC.DEFER_BLOCKING 0x0 ;  /* 0x0000000000007b1d */ /* 0x000fe20000010000 */
[----:B------:R-:W-:-:S04]  /*4af0*/  LOP3.LUT R152, R0, 0x3f, RZ, 0xc0, !PT ;  /* 0x0000003f00987812 */ /* 0x000fc800078ec0ff */
[----:B------:R-:W-:Y:S01]  /*4b00*/  ISETP.GE.AND P0, PT, R152, UR8, PT ;  /* 0x0000000898007c0c */ /* 0x000fe2000bf06270 */
[----:B------:R-:W-:Y:S01]  /*4b10*/  IMAD.WIDE R42, R117, 0x2, R42 ;  /* 0x00000002752a7825 */ /* 0x000fe200078e022a */
[----:B------:R-:W-:-:S03]  /*4b20*/  PRMT R152, RZ, 0x7610, R152 ;  /* 0x00007610ff987816 */ /* 0x000fc60000000098 */
[----:B------:R-:W-:Y:S01]  /*4b30*/  IMAD.WIDE R34, R117, 0x2, R34 ;  /* 0x0000000275227825 */ /* 0x000fe200078e0222 */
[----:B------:R-:W-:-:S03]  /*4b40*/  PRMT R154, RZ, 0x7610, R154 ;  /* 0x00007610ff9a7816 */ /* 0x000fc6000000009a */
[----:B------:R-:W-:-:S04]  /*4b50*/  IMAD.WIDE R26, R117, 0x2, R26 ;  /* 0x00000002751a7825 */ /* 0x000fc800078e021a */
[----:B------:R-:W-:-:S04]  /*4b60*/  IMAD.WIDE R18, R117, 0x2, R18 ;  /* 0x0000000275127825 */ /* 0x000fc800078e0212 */
[----:B------:R-:W-:-:S04]  /*4b70*/  IMAD.WIDE R44, R117, 0x2, R44 ;  /* 0x00000002752c7825 */ /* 0x000fc800078e022c */
[----:B------:R-:W-:-:S04]  /*4b80*/  IMAD.WIDE R36, R117, 0x2, R36 ;  /* 0x0000000275247825 */ /* 0x000fc800078e0224 */
[----:B------:R-:W-:-:S04]  /*4b90*/  IMAD.WIDE R28, R117, 0x2, R28 ;  /* 0x00000002751c7825 */ /* 0x000fc800078e021c */
[----:B------:R-:W-:-:S04]  /*4ba0*/  IMAD.WIDE R20, R117, 0x2, R20 ;  /* 0x0000000275147825 */ /* 0x000fc800078e0214 */
[----:B------:R-:W-:-:S04]  /*4bb0*/  IMAD.WIDE R46, R117, 0x2, R46 ;  /* 0x00000002752e7825 */ /* 0x000fc800078e022e */
[C---:B------:R-:W-:Y:S01]  /*4bc0*/  IMAD.WIDE R38, R117.reuse, 0x2, R38 ;  /* 0x0000000275267825 */ /* 0x040fe200078e0226 */
[----:B------:R-:W3:Y:S03]  /*4bd0*/  @!P0 LDG.E.U16 R152, desc[UR22][R46.64] ;  /* 0x000000162e988981 */ /* 0x000ee6000c1e1500 */
[----:B------:R-:W-:-:S04]  /*4be0*/  IMAD.WIDE R30, R117, 0x2, R30 ;  /* 0x00000002751e7825 */ /* 0x000fc800078e021e */
[----:B------:R-:W-:-:S04]  /*4bf0*/  IMAD.WIDE R22, R117, 0x2, R22 ;  /* 0x0000000275167825 */ /* 0x000fc800078e0216 */
[----:B------:R-:W-:-:S04]  /*4c00*/  IMAD.WIDE R48, R117, 0x2, R48 ;  /* 0x0000000275307825 */ /* 0x000fc800078e0230 */
[C---:B------:R-:W-:Y:S01]  /*4c10*/  IMAD.WIDE R40, R117.reuse, 0x2, R40 ;  /* 0x0000000275287825 */ /* 0x040fe200078e0228 */
[----:B------:R-:W3:Y:S03]  /*4c20*/  @!P0 LDG.E.U16 R154, desc[UR22][R48.64] ;  /* 0x00000016309a8981 */ /* 0x000ee6000c1e1500 */
[----:B------:R-:W-:-:S04]  /*4c30*/  IMAD.WIDE R32, R117, 0x2, R32 ;  /* 0x0000000275207825 */ /* 0x000fc800078e0220 */
[----:B------:R-:W-:Y:S01]  /*4c40*/  IMAD.WIDE R24, R117, 0x2, R24 ;  /* 0x0000000275187825 */ /* 0x000fe200078e0218 */
[----:B--2---:R0:W-:Y:S04]  /*4c50*/  STS.U16 [R104+UR13+0x2000], R165 ;  /* 0x002000a568007988 */ /* 0x0041e8000800040d */
[----:B----4-:R1:W-:Y:S04]  /*4c60*/  STS.U16 [R104+UR13+0x2400], R161 ;  /* 0x002400a168007988 */ /* 0x0103e8000800040d */
[----:B-----5:R-:W-:Y:S01]  /*4c70*/  STS.U16 [R104+UR13+0x2800], R159 ;  /* 0x0028009f68007988 */ /* 0x020fe2000800040d */
[----:B0-----:R-:W-:-:S02]  /*4c80*/  PRMT R165, RZ, 0x7610, R165 ;  /* 0x00007610ffa57816 */ /* 0x001fc400000000a5 */
[----:B-1----:R-:W-:-:S04]  /*4c90*/  PRMT R161, RZ, 0x7610, R161 ;  /* 0x00007610ffa17816 */ /* 0x002fc800000000a1 */
[----:B------:R-:W2:Y:S04]  /*4ca0*/  @!P0 LDG.E.U16 R165, desc[UR22][R40.64] ;  /* 0x0000001628a58981 */ /* 0x000ea8000c1e1500 */
[----:B---3--:R0:W-:Y:S04]  /*4cb0*/  STS.U16 [R104+UR13+0x2c00], R151 ;  /* 0x002c009768007988 */ /* 0x0081e8000800040d */
[----:B------:R1:W-:Y:S04]  /*4cc0*/  STS.U16 [R104+UR13+0x3000], R155 ;  /* 0x0030009b68007988 */ /* 0x0003e8000800040d */
[----:B------:R3:W-:Y:S04]  /*4cd0*/  STS.U16 [R104+UR13+0x3400], R157 ;  /* 0x0034009d68007988 */ /* 0x0007e8000800040d */
[----:B------:R4:W-:Y:S01]  /*4ce0*/  STS.U16 [R104+UR13+0x3800], R163 ;  /* 0x003800a368007988 */ /* 0x0009e2000800040d */
[----:B0-----:R-:W-:-:S02]  /*4cf0*/  PRMT R151, RZ, 0x7610, R151 ;  /* 0x00007610ff977816 */ /* 0x001fc40000000097 */
[----:B-1----:R-:W-:Y:S01]  /*4d00*/  PRMT R155, RZ, 0x7610, R155 ;  /* 0x00007610ff9b7816 */ /* 0x002fe2000000009b */
[----:B------:R-:W5:Y:S01]  /*4d10*/  @!P0 LDG.E.U16 R161, desc[UR22][R34.64] ;  /* 0x0000001622a18981 */ /* 0x000f62000c1e1500 */
[----:B---3--:R-:W-:Y:S02]  /*4d20*/  PRMT R157, RZ, 0x7610, R157 ;  /* 0x00007610ff9d7816 */ /* 0x008fe4000000009d */
[----:B------:R-:W-:Y:S02]  /*4d30*/  PRMT R159, RZ, 0x7610, R159 ;  /* 0x00007610ff9f7816 */ /* 0x000fe4000000009f */
[----:B------:R-:W3:Y:S01]  /*4d40*/  @!P0 LDG.E.U16 R155, desc[UR22][R26.64] ;  /* 0x000000161a9b8981 */ /* 0x000ee2000c1e1500 */
[----:B----4-:R-:W-:-:S03]  /*4d50*/  PRMT R163, RZ, 0x7610, R163 ;  /* 0x00007610ffa37816 */ /* 0x010fc600000000a3 */
[----:B------:R0:W-:Y:S04]  /*4d60*/  STS.U16 [R104+UR13+0x3c00], R149 ;  /* 0x003c009568007988 */ /* 0x0001e8000800040d */
[----:B------:R1:W-:Y:S04]  /*4d70*/  STS.U16 [R102+UR13+0x2900], R148 ;  /* 0x0029009466007988 */ /* 0x0003e8000800040d */
[----:B------:R4:W-:Y:S01]  /*4d80*/  STS.U16 [R102+UR13+0x2500], R150 ;  /* 0x0025009666007988 */ /* 0x0009e2000800040d */
[----:B0-----:R-:W-:-:S03]  /*4d90*/  PRMT R149, RZ, 0x7610, R149 ;  /* 0x00007610ff957816 */ /* 0x001fc60000000095 */
[----:B------:R0:W-:Y:S01]  /*4da0*/  STS.U16 [R102+UR13+0x3100], R144 ;  /* 0x0031009066007988 */ /* 0x0001e2000800040d */
[----:B-1----:R-:W-:-:S03]  /*4db0*/  PRMT R148, RZ, 0x7610, R148 ;  /* 0x00007610ff947816 */ /* 0x002fc60000000094 */
[----:B------:R1:W-:Y:S01]  /*4dc0*/  STS.U16 [R102+UR13+0x2d00], R146 ;  /* 0x002d009266007988 */ /* 0x0003e2000800040d */
[----:B----4-:R-:W-:-:S03]  /*4dd0*/  PRMT R150, RZ, 0x7610, R150 ;  /* 0x00007610ff967816 */ /* 0x010fc60000000096 */
[----:B------:R4:W-:Y:S01]  /*4de0*/  STS.U16 [R102+UR13+0x3500], R142 ;  /* 0x0035008e66007988 */ /* 0x0009e2000800040d */
[----:B0-----:R-:W-:-:S03]  /*4df0*/  PRMT R144, RZ, 0x7610, R144 ;  /* 0x00007610ff907816 */ /* 0x001fc60000000090 */
[----:B------:R0:W-:Y:S01]  /*4e00*/  STS.U16 [R102+UR13+0x2100], R153 ;  /* 0x0021009966007988 */ /* 0x0001e2000800040d */
[----:B-1----:R-:W-:-:S03]  /*4e10*/  PRMT R146, RZ, 0x7610, R146 ;  /* 0x00007610ff927816 */ /* 0x002fc60000000092 */
[----:B------:R-:W2:Y:S01]  /*4e20*/  @!P0 LDG.E.U16 R149, desc[UR22][R18.64] ;  /* 0x0000001612958981 */ /* 0x000ea2000c1e1500 */
[----:B----4-:R-:W-:-:S03]  /*4e30*/  PRMT R142, RZ, 0x7610, R142 ;  /* 0x00007610ff8e7816 */ /* 0x010fc6000000008e */
[----:B------:R-:W4:Y:S01]  /*4e40*/  @!P0 LDG.E.U16 R148, desc[UR22][R42.64] ;  /* 0x000000162a948981 */ /* 0x000f22000c1e1500 */
[----:B0-----:R-:W-:-:S03]  /*4e50*/  PRMT R153, RZ, 0x7610, R153 ;  /* 0x00007610ff997816 */ /* 0x001fc60000000099 */
[----:B------:R-:W4:Y:S04]  /*4e60*/  @!P0 LDG.E.U16 R151, desc[UR22][R20.64] ;  /* 0x0000001614978981 */ /* 0x000f28000c1e1500 */
        /* <DEDUP_REMOVED lines=26> */
[----:B------:R-:W-:-:S04]  /*5010*/  ULEA UR10, UR20, UR13, 0x3 ;  /* 0x0000000d140a7291 */ /* 0x000fc8000f8e18ff */
[----:B------:R-:W-:Y:S01]  /*5020*/  UIADD3 UR10, UPT, UPT, UR10, 0x6000, URZ ;  /* 0x000060000a0a7890 */ /* 0x000fe2000fffe0ff */
[----:B-----5:R0:W-:Y:S04]  /*5030*/  STS.U16 [R104+UR13+0x5800], R161 ;  /* 0x005800a168007988 */ /* 0x0201e8000800040d */
[----:B---3--:R0:W-:Y:S04]  /*5040*/  STS.U16 [R104+UR13+0x5400], R155 ;  /* 0x0054009b68007988 */ /* 0x0081e8000800040d */
[----:B--2---:R0:W-:Y:S04]  /*5050*/  STS.U16 [R104+UR13+0x5000], R149 ;  /* 0x0050009568007988 */ /* 0x0041e8000800040d */
[----:B----4-:R0:W-:Y:S04]  /*5060*/  STS.U16 [R104+UR13+0x5c00], R148 ;  /* 0x005c009468007988 */ /* 0x0101e8000800040d */
        /* <DEDUP_REMOVED lines=12> */
[----:B------:R1:W-:Y:S06]  /*5130*/  MEMBAR.ALL.CTA ;  /* 0x0000000000007992 */ /* 0x0003ec0000008000 */
[----:B-1----:R-:W1:Y:S02]  /*5140*/  FENCE.VIEW.ASYNC.S ;  /* 0x00000000000073c6 */ /* 0x002e640000000000 */
[----:B-1----:R-:W-:Y:S06]  /*5150*/  BAR.SYNC.DEFER_BLOCKING 0x0 ;  /* 0x0000000000007b1d */ /* 0x002fec0000010000 */
[----:B------:R-:W-:Y:S05]  /*5160*/  BRA.U UP1, `(.L_x_9) ;  /* 0x00000001014c7547 */ /* 0x000fea000b800000 */
[----:B------:R-:W-:Y:S01]  /*5170*/  UMOV UR15, 0x40004040 ;  /* 0x40004040000f7882 */ /* 0x000fe20000000000 */
        /* <DEDUP_REMOVED lines=9> */
[----:B------:R1:W-:Y:S01]  /*5210*/  UTCHMMA gdesc[UR14], gdesc[UR16], tmem[UR12], tmem[UR18], idesc[UR19], UPT ;  /* 0x00ff12100e0075ea */ /* 0x0003e2000b80000c */
        /* <DEDUP_REMOVED lines=8> */
.L_x_9:
[----:B------:R-:W-:Y:S02]  /*52a0*/  UIADD3 UR20, UPT, UPT, UR20, 0x1, URZ ;  /* 0x0000000114147890 */ /* 0x000fe4000fffe0ff */
[----:B------:R-:W-:Y:S02]  /*52b0*/  UIADD3 UR11, UPT, UPT, UR11, -0x1, URZ ;  /* 0xffffffff0b0b7890 */ /* 0x000fe4000fffe0ff */
[----:B------:R-:W-:Y:S02]  /*52c0*/  UISETP.GT.AND UP2, UPT, UR20, 0x1, UPT ;  /* 0x000000011400788c */ /* 0x000fe4000bf44270 */
[----:B------:R-:W-:Y:S02]  /*52d0*/  UIADD3 UR8, UPT, UPT, UR8, -0x40, URZ ;  /* 0xffffffc008087890 */ /* 0x000fe4000fffe0ff */
[----:B-1----:R-:W-:Y:S02]  /*52e0*/  USEL UR4, URZ, 0x1, !UP2 ;  /* 0x00000001ff047887 */ /* 0x002fe4000d000000 */
[----:B------:R-:W-:-:S02]  /*52f0*/  USEL UR20, UR20, URZ, !UP2 ;  /* 0x000000ff14147287 */ /* 0x000fc4000d000000 */
[----:B------:R-:W-:Y:S02]  /*5300*/  UISETP.NE.U32.AND UP2, UPT, UR11, URZ, UPT ;  /* 0x000000ff0b00728c */ /* 0x000fe4000bf45070 */
[----:B------:R-:W-:-:S03]  /*5310*/  ULOP3.LUT UR6, UR5, UR4, URZ, 0x3c, !UPT ;  /* 0x0000000405067292 */ /* 0x000fc6000f8e3cff */
[----:B------:R-:W-:-:S04]  /*5320*/  UMOV UR4, UR5 ;  /* 0x0000000500047c82 */ /* 0x000fc80008000000 */
[----:B------:R-:W-:Y:S01]  /*5330*/  UMOV UR5, UR6 ;  /* 0x0000000600057c82 */ /* 0x000fe20008000000 */
[----:B------:R-:W-:Y:S05]  /*5340*/  BRA.U UP2, `(.L_x_10) ;  /* 0xffffffed026c7547 */ /* 0x000fea000b83ffff */
.L_x_7:
[----:B------:R-:W-:-:S09]  /*5350*/  UISETP.GE.AND UP1, UPT, UR28, 0x40, UPT ;  /* 0x000000401c00788c */ /* 0x000fd2000bf26270 */
[----:B------:R-:W-:Y:S05]  /*5360*/  BRA.U !UP1, `(.L_x_11) ;  /* 0x0000000109107547 */ /* 0x000fea000b800000 */
[----:B------:R-:W-:-:S06]  /*5370*/  USHF.L.U32 UR4, UR4, 0x1f, URZ ;  /* 0x0000001f04047899 */ /* 0x000fcc00080006ff */
[----:B------:R-:W-:-:S04]  /*5380*/  IMAD.U32 R2, RZ, RZ, UR4 ;  /* 0x00000004ff027e24 */ /* 0x000fc8000f8e00ff */
[----:B------:R-:W1:Y:S02]  /*5390*/  SYNCS.PHASECHK.TRANS64.TRYWAIT P0, [UR10], R2 ;  /* 0x00000002ff0075a7 */ /* 0x000e64000800110a */
[----:B-1----:R-:W-:Y:S05]  /*53a0*/  @!P0 BRA `(.L_x_12) ;  /* 0x0000000800b88947 */ /* 0x002fea0003800000 */
.L_x_11:
[----:B------:R-:W-:Y:S01]  /*53b0*/  BAR.SYNC.DEFER_BLOCKING 0x0 ;  /* 0x0000000000007b1d */ /* 0x000fe20000010000 */
[C---:B------:R-:W-:Y:S01]  /*53c0*/  LOP3.LUT P0, RZ, R0.reuse, 0x7f, RZ, 0xc0, !PT ;  /* 0x0000007f00ff7812 */ /* 0x040fe2000780c0ff */
[C---:B------:R-:W-:Y:S02]  /*53d0*/  IMAD.SHL.U32 R2, R0.reuse, 0x10, RZ ;  /* 0x0000001000027824 */ /* 0x040fe400078e00ff */
[C---:B------:R-:W-:Y:S02]  /*53e0*/  IMAD.SHL.U32 R20, R0.reuse, 0x100, RZ ;  /* 0x0000010000147824 */ /* 0x040fe400078e00ff */
[----:B------:R-:W-:Y:S01]  /*53f0*/  IMAD.SHL.U32 R3, R0, 0x8, RZ ;  /* 0x0000000800037824 */ /* 0x000fe200078e00ff */
[----:B------:R-:W-:Y:S01]  /*5400*/  LOP3.LUT R2, R2, 0xf0, RZ, 0xc0, !PT ;  /* 0x000000f002027812 */ /* 0x000fe200078ec0ff */
[----:B------:R-:W1:Y:S01]  /*5410*/  LDC R29, c[0x0][0x3b8] ;  /* 0x0000ee00ff1d7b82 */ /* 0x000e620000000800 */
[----:B------:R-:W-:Y:S01]  /*5420*/  LOP3.LUT R21, R20, 0x1000, RZ, 0xc0, !PT ;  /* 0x0000100014157812 */ /* 0x000fe200078ec0ff */
[----:B------:R-:W2:Y:S01]  /*5430*/  LDCU UR4, c[0x0][0x3b4] ;  /* 0x00007680ff0477ac */ /* 0x000ea20008000800 */
[----:B------:R-:W-:-:S02]  /*5440*/  LOP3.LUT R3, R3, 0x300, RZ, 0xc0, !PT ;  /* 0x0000030003037812 */ /* 0x000fc400078ec0ff */
[----:B------:R-:W-:-:S05]  /*5450*/  IADD3 R2, PT, PT, R2, UR13, R21 ;  /* 0x0000000d02027c10 */ /* 0x000fca000fffe015 */
[----:B------:R-:W-:Y:S01]  /*5460*/  IMAD.IADD R2, R3, 0x1, R2 ;  /* 0x0000000103027824 */ /* 0x000fe200078e0202 */
[----:B------:R-:W-:Y:S01]  /*5470*/  LOP3.LUT R3, R0, 0x40, RZ, 0xc0, !PT ;  /* 0x0000004000037812 */ /* 0x000fe200078ec0ff */
[----:B------:R-:W3:Y:S02]  /*5480*/  @!P0 SYNCS.CCTL.IV [UR13+0x6000] ;  /* 0x00600000ff0089b1 */ /* 0x000ee4000800000d */
[----:B---3--:R-:W-:Y:S06]  /*5490*/  BAR.SYNC.DEFER_BLOCKING 0x0 ;  /* 0x0000000000007b1d */ /* 0x008fec0000010000 */
[----:B------:R-:W-:Y:S01]  /*54a0*/  LDTM.16dp32bit_t0_t15.x16 R4, tmem[UR9] ;  /* 0x00000009000479ee */ /* 0x000fe20008a00000 */
[----:B------:R-:W3:Y:S01]  /*54b0*/  LDTM.16dp32bit_t16_t31.x16 R4, tmem[UR9+0x10] ;  /* 0x00001009000479ee */ /* 0x000ee20008a20000 */
[----:B------:R-:W4:Y:S01]  /*54c0*/  LDCU.128 UR8, c[0x0][0x390] ;  /* 0x00007200ff0877ac */ /* 0x000f220008000c00 */
[----:B------:R-:W5:Y:S01]  /*54d0*/  @!P0 SYNCS.CCTL.IV [UR13+0x6008] ;  /* 0x00600800ff0089b1 */ /* 0x000f62000800000d */
[----:B------:R-:W-:Y:S01]  /*54e0*/  NOP ;  /* 0x0000000000007918 */ /* 0x000fe20000000000 */
[----:B----4-:R-:W-:-:S04]  /*54f0*/  ISETP.GE.AND P0, PT, R99, UR10, PT ;  /* 0x0000000a63007c0c */ /* 0x010fc8000bf06270 */
[----:B------:R-:W-:Y:S02]  /*5500*/  ISETP.LT.AND P3, PT, R98, UR11, !P0 ;  /* 0x0000000b62007c0c */ /* 0x000fe4000c761270 */
[----:B---3--:R-:W-:Y:S02]  /*5510*/  F2FP.F16.F32.PACK_AB R20, R6, R4 ;  /* 0x000000040614723e */ /* 0x008fe400000000ff */
[----:B------:R-:W-:Y:S02]  /*5520*/  F2FP.F16.F32.PACK_AB R24, R7, R5 ;  /* 0x000000050718723e */ /* 0x000fe400000000ff */
[----:B------:R-:W-:Y:S02]  /*5530*/  F2FP.F16.F32.PACK_AB R21, R10, R8 ;  /* 0x000000080a15723e */ /* 0x000fe400000000ff */
[----:B------:R-:W-:Y:S02]  /*5540*/  F2FP.F16.F32.PACK_AB R25, R11, R9 ;  /* 0x000000090b19723e */ /* 0x000fe400000000ff */
[----:B------:R-:W-:-:S02]  /*5550*/  F2FP.F16.F32.PACK_AB R22, R14, R12 ;  /* 0x0000000c0e16723e */ /* 0x000fc400000000ff */
[----:B------:R-:W-:Y:S02]  /*5560*/  F2FP.F16.F32.PACK_AB R26, R15, R13 ;  /* 0x0000000d0f1a723e */ /* 0x000fe400000000ff */
[----:B------:R-:W-:Y:S02]  /*5570*/  F2FP.F16.F32.PACK_AB R23, R18, R16 ;  /* 0x000000101217723e */ /* 0x000fe400000000ff */
[----:B------:R-:W-:Y:S02]  /*5580*/  F2FP.F16.F32.PACK_AB R27, R19, R17 ;  /* 0x00000011131b723e */ /* 0x000fe400000000ff */
[----:B------:R-:W-:Y:S01]  /*5590*/  LOP3.LUT R9, R0, 0x3f, RZ, 0xc0, !PT ;  /* 0x0000003f00097812 */ /* 0x000fe200078ec0ff */
[----:B-----5:R3:W-:Y:S01]  /*55a0*/  STS.128 [R2], R20 ;  /* 0x0000001402007388 */ /* 0x0207e20000000c00 */
[----:B------:R-:W-:Y:S01]  /*55b0*/  LEA R0, R3, UR13, 0x5 ;  /* 0x0000000d03007c11 */ /* 0x000fe2000f8e28ff */
[----:B-1----:R-:W-:Y:S01]  /*55c0*/  IMAD R3, R98, R29, RZ ;  /* 0x0000001d62037224 */ /* 0x002fe200078e02ff */
[----:B------:R-:W-:Y:S01]  /*55d0*/  ISETP.LT.AND P6, PT, R110, UR11, !P0 ;  /* 0x0000000b6e007c0c */ /* 0x000fe2000c7c1270 */
[----:B------:R1:W-:Y:S01]  /*55e0*/  STS.128 [R2+0x800], R24 ;  /* 0x0008001802007388 */ /* 0x0003e20000000c00 */
[----:B------:R-:W-:Y:S01]  /*55f0*/  BAR.SYNC.DEFER_BLOCKING 0x0 ;  /* 0x0000000000007b1d */ /* 0x000fe20000010000 */
[----:B------:R-:W-:Y:S01]  /*5600*/  IMAD R9, R9, 0x10, R0 ;  /* 0x0000001009097824 */ /* 0x000fe200078e0200 */
[----:B------:R-:W-:Y:S01]  /*5610*/  ISETP.LT.AND P5, PT, R112, UR11, !P0 ;  /* 0x0000000b70007c0c */ /* 0x000fe2000c7a1270 */
[----:B--2---:R-:W-:Y:S01]  /*5620*/  IMAD R0, R99, UR4, RZ ;  /* 0x0000000463007c24 */ /* 0x004fe2000f8e02ff */
[----:B------:R-:W-:-:S04]  /*5630*/  ISETP.LT.AND P2, PT, R114, UR11, !P0 ;  /* 0x0000000b72007c0c */ /* 0x000fc8000c741270 */
[----:B------:R-:W-:-:S04]  /*5640*/  LEA R19, P1, R0, UR8, 0x1 ;  /* 0x0000000800137c11 */ /* 0x000fc8000f8208ff */
[----:B---3--:R-:W-:Y:S01]  /*5650*/  LEA.HI.X.SX32 R21, R0, UR9, 0x1, P1 ;  /* 0x0000000900157c11 */ /* 0x008fe200088f0eff */
[----:B------:R-:W-:Y:S01]  /*5660*/  IMAD R0, R29, 0x2, R3 ;  /* 0x000000021d007824 */ /* 0x000fe200078e0203 */
[----:B-1----:R-:W-:-:S03]  /*5670*/  LEA R2, P1, R3, R19, 0x1 ;  /* 0x0000001303027211 */ /* 0x002fc600078208ff */
[----:B------:R-:W-:Y:S01]  /*5680*/  IMAD R8, R29, 0x2, R0 ;  /* 0x000000021d087824 */ /* 0x000fe200078e0200 */
[----:B------:R-:W-:Y:S02]  /*5690*/  LEA.HI.X.SX32 R3, R3, R21, 0x1, P1 ;  /* 0x0000001503037211 */ /* 0x000fe400008f0eff */
[----:B------:R-:W-:Y:S02]  /*56a0*/  LEA R12, P4, R0, R19, 0x1 ;  /* 0x00000013000c7211 */ /* 0x000fe400078808ff */
[----:B------:R-:W-:Y:S01]  /*56b0*/  ISETP.LT.AND P1, PT, R116, UR11, !P0 ;  /* 0x0000000b74007c0c */ /* 0x000fe2000c721270 */
[----:B------:R-:W1:Y:S01]  /*56c0*/  LDS.128 R4, [R9] ;  /* 0x0000000009047984 */ /* 0x000e620000000c00 */
[----:B------:R-:W-:Y:S01]  /*56d0*/  LEA.HI.X.SX32 R13, R0, R21, 0x1, P4 ;  /* 0x00000015000d7211 */ /* 0x000fe200020f0eff */
[----:B------:R-:W-:Y:S01]  /*56e0*/  IMAD R0, R29, 0x2, R8 ;  /* 0x000000021d007824 */ /* 0x000fe200078e0208 */
[----:B------:R-:W-:Y:S01]  /*56f0*/  ISETP.LT.AND P4, PT, R118, UR11, !P0 ;  /* 0x0000000b76007c0c */ /* 0x000fe2000c781270 */
[----:B-1----:R1:W-:Y:S01]  /*5700*/  @P3 STG.E.U16 desc[UR22][R2.64], R4 ;  /* 0x0000000402003986 */ /* 0x0023e2000c101516 */
[----:B------:R-:W-:-:S02]  /*5710*/  LEA R14, P3, R8, R19, 0x1 ;  /* 0x00000013080e7211 */ /* 0x000fc400078608ff */
[----:B------:R-:W-:Y:S02]  /*5720*/  PRMT R17, R4, 0x7632, R17 ;  /* 0x0000763204117816 */ /* 0x000fe40000000011 */
[----:B------:R-:W-:Y:S02]  /*5730*/  LEA.HI.X.SX32 R15, R8, R21, 0x1, P3 ;  /* 0x00000015080f7211 */ /* 0x000fe400018f0eff */
[----:B------:R-:W2:Y:S01]  /*5740*/  LDS.128 R8, [R9+0x1000] ;  /* 0x0010000009087984 */ /* 0x000ea20000000c00 */
[----:B------:R-:W-:-:S03]  /*5750*/  ISETP.LT.AND P3, PT, R120, UR11, !P0 ;  /* 0x0000000b78007c0c */ /* 0x000fc6000c761270 */
[----:B------:R3:W-:Y:S01]  /*5760*/  @P6 STG.E.U16 desc[UR22][R12.64], R17 ;  /* 0x000000110c006986 */ /* 0x0007e2000c101516 */
[----:B-1----:R-:W-:Y:S01]  /*5770*/  IMAD R3, R29, 0x2, R0 ;  /* 0x000000021d037824 */ /* 0x002fe200078e0200 */
[CC--:B------:R-:W-:Y:S02]  /*5780*/  LEA R16, P6, R0.reuse, R19.reuse, 0x1 ;  /* 0x0000001300107211 */ /* 0x0c0fe400078c08ff */
[----:B------:R1:W-:Y:S02]  /*5790*/  @P5 STG.E.U16 desc[UR22][R14.64], R5 ;  /* 0x000000050e005986 */ /* 0x0003e4000c101516 */
[----:B------:R-:W-:Y:S02]  /*57a0*/  LEA R2, P5, R3, R19, 0x1 ;  /* 0x0000001303027211 */ /* 0x000fe400078a08ff */
[-C--:B---3--:R-:W-:Y:S01]  /*57b0*/  LEA.HI.X.SX32 R17, R0, R21.reuse, 0x1, P6 ;  /* 0x0000001500117211 */ /* 0x088fe200030f0eff */
[----:B------:R-:W-:Y:S01]  /*57c0*/  IMAD R0, R29, 0x2, R3 ;  /* 0x000000021d007824 */ /* 0x000fe200078e0203 */
[----:B------:R-:W-:-:S02]  /*57d0*/  LEA.HI.X.SX32 R3, R3, R21, 0x1, P5 ;  /* 0x0000001503037211 */ /* 0x000fc400028f0eff */
[----:B-1----:R-:W-:Y:S01]  /*57e0*/  PRMT R15, R5, 0x7632, R15 ;  /* 0x00007632050f7816 */ /* 0x002fe2000000000f */
[----:B------:R-:W-:Y:S01]  /*57f0*/  IMAD R13, R29, 0x2, R0 ;  /* 0x000000021d0d7824 */ /* 0x000fe200078e0200 */
[C---:B------:R-:W-:Y:S02]  /*5800*/  LEA R4, P5, R0.reuse, R19, 0x1 ;  /* 0x0000001300047211 */ /* 0x040fe400078a08ff */
[----:B------:R-:W-:Y:S01]  /*5810*/  ISETP.LT.AND P6, PT, R121, UR11, !P0 ;  /* 0x0000000b79007c0c */ /* 0x000fe2000c7c1270 */
[----:B------:R1:W-:Y:S01]  /*5820*/  @P2 STG.E.U16 desc[UR22][R16.64], R15 ;  /* 0x0000000f10002986 */ /* 0x0003e2000c101516 */
[----:B------:R-:W-:Y:S01]  /*5830*/  LEA.HI.X.SX32 R5, R0, R21, 0x1, P5 ;  /* 0x0000001500057211 */ /* 0x000fe200028f0eff */
[----:B------:R-:W-:Y:S01]  /*5840*/  IMAD R0, R29, 0x2, R13 ;  /* 0x000000021d007824 */ /* 0x000fe200078e020d */
[----:B------:R-:W-:Y:S01]  /*5850*/  LEA R12, P5, R13, R19, 0x1 ;  /* 0x000000130d0c7211 */ /* 0x000fe200078a08ff */
[----:B------:R3:W-:Y:S01]  /*5860*/  @P1 STG.E.U16 desc[UR22][R2.64], R6 ;  /* 0x0000000602001986 */ /* 0x0007e2000c101516 */
[----:B------:R-:W-:-:S02]  /*5870*/  ISETP.LT.AND P2, PT, R122, UR11, !P0 ;  /* 0x0000000b7a007c0c */ /* 0x000fc4000c741270 */
[----:B------:R-:W-:Y:S02]  /*5880*/  LEA.HI.X.SX32 R13, R13, R21, 0x1, P5 ;  /* 0x000000150d0d7211 */ /* 0x000fe400028f0eff */
[----:B------:R-:W-:Y:S02]  /*5890*/  ISETP.LT.AND P1, PT, R123, UR11, !P0 ;  /* 0x0000000b7b007c0c */ /* 0x000fe4000c721270 */
[----:B------:R-:W-:Y:S01]  /*58a0*/  ISETP.LT.AND P5, PT, R124, UR11, !P0 ;  /* 0x0000000b7c007c0c */ /* 0x000fe2000c7a1270 */
[----:B-1----:R-:W-:Y:S01]  /*58b0*/  IMAD R16, R29, 0x2, R0 ;  /* 0x000000021d107824 */ /* 0x002fe200078e0200 */
[----:B---3--:R-:W-:-:S05]  /*58c0*/  PRMT R3, R6, 0x7632, R3 ;  /* 0x0000763206037816 */ /* 0x008fca0000000003 */
[----:B------:R1:W-:Y:S01]  /*58d0*/  @P4 STG.E.U16 desc[UR22][R4.64], R3 ;  /* 0x0000000304004986 */ /* 0x0003e2000c101516 */
[----:B------:R-:W-:-:S03]  /*58e0*/  LEA R14, P4, R0, R19, 0x1 ;  /* 0x00000013000e7211 */ /* 0x000fc600078808ff */
[----:B------:R2:W-:Y:S01]  /*58f0*/  @P3 STG.E.U16 desc[UR22][R12.64], R7 ;  /* 0x000000070c003986 */ /* 0x0005e2000c101516 */
[----:B------:R-:W-:Y:S01]  /*5900*/  LEA.HI.X.SX32 R15, R0, R21, 0x1, P4 ;  /* 0x00000015000f7211 */ /* 0x000fe200020f0eff */
[----:B------:R-:W-:Y:S01]  /*5910*/  IMAD R0, R29, 0x2, R16 ;  /* 0x000000021d007824 */ /* 0x000fe200078e0210 */
[C---:B------:R-:W-:Y:S02]  /*5920*/  LEA R2, P3, R16.reuse, R19, 0x1 ;  /* 0x0000001310027211 */ /* 0x040fe400078608ff */
[----:B------:R-:W-:Y:S01]  /*5930*/  ISETP.LT.AND P4, PT, R125, UR11, !P0 ;  /* 0x0000000b7d007c0c */ /* 0x000fe2000c781270 */
[----:B------:R-:W-:Y:S01]  /*5940*/  IMAD R17, R29, 0x2, R0 ;  /* 0x000000021d117824 */ /* 0x000fe200078e0200 */
[----:B-1----:R-:W-:Y:S02]  /*5950*/  PRMT R5, R7, 0x7632, R5 ;  /* 0x0000763207057816 */ /* 0x002fe40000000005 */
[----:B------:R-:W-:Y:S02]  /*5960*/  LEA.HI.X.SX32 R3, R16, R21, 0x1, P3 ;  /* 0x0000001510037211 */ /* 0x000fe400018f0eff */
[----:B--2---:R-:W-:Y:S01]  /*5970*/  PRMT R7, R8, 0x7632, R7 ;  /* 0x0000763208077816 */ /* 0x004fe20000000007 */
[----:B------:R1:W-:Y:S01]  /*5980*/  @P6 STG.E.U16 desc[UR22][R14.64], R5 ;  /* 0x000000050e006986 */ /* 0x0003e2000c101516 */
[----:B------:R-:W-:-:S02]  /*5990*/  LEA R4, P6, R0, R19, 0x1 ;  /* 0x0000001300047211 */ /* 0x000fc400078c08ff */
[----:B------:R-:W-:Y:S01]  /*59a0*/  ISETP.LT.AND P3, PT, R126, UR11, !P0 ;  /* 0x0000000b7e007c0c */ /* 0x000fe2000c761270 */
[----:B------:R2:W-:Y:S01]  /*59b0*/  @P2 STG.E.U16 desc[UR22][R2.64], R8 ;  /* 0x0000000802002986 */ /* 0x0005e2000c101516 */
[----:B-1----:R-:W-:Y:S01]  /*59c0*/  LEA.HI.X.SX32 R5, R0, R21, 0x1, P6 ;  /* 0x0000001500057211 */ /* 0x002fe200030f0eff */
[----:B------:R-:W-:Y:S01]  /*59d0*/  IMAD R0, R29, 0x2, R17 ;  /* 0x000000021d007824 */ /* 0x000fe200078e0211 */
[----:B--2---:R-:W-:-:S03]  /*59e0*/  PRMT R8, R9, 0x7632, R8 ;  /* 0x0000763209087816 */ /* 0x004fc60000000008 */
[----:B------:R-:W-:Y:S01]  /*59f0*/  IMAD R16, R29, 0x2, R0 ;  /* 0x000000021d107824 */ /* 0x000fe200078e0200 */
[----:B------:R1:W-:Y:S01]  /*5a00*/  @P1 STG.E.U16 desc[UR22][R4.64], R7 ;  /* 0x0000000704001986 */ /* 0x0003e2000c101516 */
[-C--:B------:R-:W-:Y:S02]  /*5a10*/  LEA R6, P1, R17, R19.reuse, 0x1 ;  /* 0x0000001311067211 */ /* 0x080fe400078208ff */
[----:B------:R-:W-:Y:S01]  /*5a20*/  IMAD R18, R29, 0x2, R16 ;  /* 0x000000021d127824 */ /* 0x000fe200078e0210 */
[-C--:B------:R-:W-:Y:S02]  /*5a30*/  LEA R12, P2, R0, R19.reuse, 0x1 ;  /* 0x00000013000c7211 */ /* 0x080fe400078408ff */
[----:B------:R-:W-:Y:S02]  /*5a40*/  LEA R14, P6, R16, R19, 0x1 ;  /* 0x00000013100e7211 */ /* 0x000fe400078c08ff */
[-C--:B------:R-:W-:Y:S02]  /*5a50*/  LEA.HI.X.SX32 R13, R0, R21.reuse, 0x1, P2 ;  /* 0x00000015000d7211 */ /* 0x080fe400010f0eff */
[----:B------:R-:W-:-:S02]  /*5a60*/  LEA.HI.X.SX32 R15, R16, R21, 0x1, P6 ;  /* 0x00000015100f7211 */ /* 0x000fc400030f0eff */
[----:B-1----:R-:W-:Y:S01]  /*5a70*/  LEA.HI.X.SX32 R7, R17, R21, 0x1, P1 ;  /* 0x0000001511077211 */ /* 0x002fe200008f0eff */
[C---:B------:R-:W-:Y:S01]  /*5a80*/  IMAD R17, R29.reuse, 0x2, R18 ;  /* 0x000000021d117824 */ /* 0x040fe200078e0212 */
[-C--:B------:R-:W-:Y:S02]  /*5a90*/  LEA R2, P1, R18, R19.reuse, 0x1 ;  /* 0x0000001312027211 */ /* 0x080fe400078208ff */
[----:B------:R-:W-:Y:S01]  /*5aa0*/  ISETP.LT.AND P2, PT, R128, UR11, !P0 ;  /* 0x0000000b80007c0c */ /* 0x000fe2000c741270 */
[----:B------:R-:W-:Y:S01]  /*5ab0*/  IMAD R0, R29, 0x2, R17 ;  /* 0x000000021d007824 */ /* 0x000fe200078e0211 */
[----:B------:R-:W-:Y:S01]  /*5ac0*/  LEA R16, P6, R17, R19, 0x1 ;  /* 0x0000001311107211 */ /* 0x000fe200078c08ff */
[----:B------:R1:W-:Y:S01]  /*5ad0*/  @P5 STG.E.U16 desc[UR22][R6.64], R9 ;  /* 0x0000000906005986 */ /* 0x0003e2000c101516 */
[-C--:B------:R-:W-:Y:S02]  /*5ae0*/  LEA.HI.X.SX32 R3, R18, R21.reuse, 0x1, P1 ;  /* 0x0000001512037211 */ /* 0x080fe400008f0eff */
[----:B------:R-:W-:Y:S01]  /*5af0*/  ISETP.LT.AND P1, PT, R129, UR11, !P0 ;  /* 0x0000000b81007c0c */ /* 0x000fe2000c721270 */
[----:B------:R2:W-:Y:S01]  /*5b00*/  @P4 STG.E.U16 desc[UR22][R12.64], R8 ;  /* 0x000000080c004986 */ /* 0x0005e2000c101516 */
[----:B------:R-:W-:-:S02]  /*5b10*/  LEA.HI.X.SX32 R17, R17, R21, 0x1, P6 ;  /* 0x0000001511117211 */ /* 0x000fc400030f0eff */
[----:B------:R-:W-:Y:S01]  /*5b20*/  ISETP.LT.AND P0, PT, R127, UR11, !P0 ;  /* 0x0000000b7f007c0c */ /* 0x000fe2000c701270 */
[----:B------:R2:W-:Y:S01]  /*5b30*/  @P3 STG.E.U16 desc[UR22][R14.64], R10 ;  /* 0x0000000a0e003986 */ /* 0x0005e2000c101516 */
[C---:B------:R-:W-:Y:S02]  /*5b40*/  LEA R4, P6, R0.reuse, R19, 0x1 ;  /* 0x0000001300047211 */ /* 0x040fe400078c08ff */
[----:B-1----:R-:W-:Y:S02]  /*5b50*/  PRMT R7, R11, 0x7632, R7 ;  /* 0x000076320b077816 */ /* 0x002fe40000000007 */
[----:B------:R-:W-:Y:S02]  /*5b60*/  LEA.HI.X.SX32 R5, R0, R21, 0x1, P6 ;  /* 0x0000001500057211 */ /* 0x000fe400030f0eff */
[----:B------:R-:W-:-:S05]  /*5b70*/  PRMT R0, R10, 0x7632, R0 ;  /* 0x000076320a007816 */ /* 0x000fca0000000000 */
[----:B------:R2:W-:Y:S04]  /*5b80*/  @P2 STG.E.U16 desc[UR22][R2.64], R0 ;  /* 0x0000000002002986 */ /* 0x0005e8000c101516 */
[----:B------:R2:W-:Y:S04]  /*5b90*/  @P1 STG.E.U16 desc[UR22][R16.64], R11 ;  /* 0x0000000b10001986 */ /* 0x0005e8000c101516 */
[----:B------:R2:W-:Y:S01]  /*5ba0*/  @P0 STG.E.U16 desc[UR22][R4.64], R7 ;  /* 0x0000000704000986 */ /* 0x0005e2000c101516 */
[----:B------:R-:W-:Y:S06]  /*5bb0*/  BAR.SYNC.DEFER_BLOCKING 0x0 ;  /* 0x0000000000007b1d */ /* 0x000fec0000010000 */
[----:B------:R-:W-:Y:S05]  /*5bc0*/  BRA.U UP0, `(.L_x_13) ;  /* 0x00000001009c7547 */ /* 0x000fea000b800000 */
[----:B------:R-:W1:Y:S01]  /*5bd0*/  S2UR UR5, SR_CgaCtaId ;  /* 0x00000000000579c3 */ /* 0x000e620000008800 */
[----:B------:R-:W-:Y:S01]  /*5be0*/  NOP ;  /* 0x0000000000007918 */ /* 0x000fe20000000000 */
[----:B------:R-:W-:Y:S01]  /*5bf0*/  UMOV UR4, 0x50 ;  /* 0x0000005000047882 */ /* 0x000fe20000000000 */
[----:B--2---:R-:W-:Y:S02]  /*5c00*/  IMAD.U32 R0, RZ, RZ, UR12 ;  /* 0x0000000cff007e24 */ /* 0x004fe4000f8e00ff */
[----:B------:R-:W-:-:S03]  /*5c10*/  IMAD.MOV.U32 R3, RZ, RZ, 0x1 ;  /* 0x00000001ff037424 */ /* 0x000fc600078e00ff */
[----:B------:R-:W-:-:S04]  /*5c20*/  LOP3.LUT R0, R0, 0xffff, RZ, 0xc0, !PT ;  /* 0x0000ffff00007812 */ /* 0x000fc800078ec0ff */
[----:B------:R-:W-:-:S05]  /*5c30*/  SHF.R.U32.HI R0, RZ, 0x5, R0 ;  /* 0x00000005ff007819 */ /* 0x000fca0000011600 */
[----:B------:R-:W-:Y:S01]  /*5c40*/  VIADD R2, R0, 0x10 ;  /* 0x0000001000027836 */ /* 0x000fe20000000000 */
[----:B------:R-:W-:Y:S01]  /*5c50*/  SHF.L.U32 R0, R3, R0, RZ ;  /* 0x0000000003007219 */ /* 0x000fe200000006ff */
[----:B01----:R-:W-:-:S03]  /*5c60*/  ULEA UR6, UR5, UR4, 0x18 ;  /* 0x0000000405067291 */ /* 0x003fc6000f8ec0ff */
[----:B------:R-:W-:-:S04]  /*5c70*/  SHF.L.U32 R3, R3, R2, RZ ;  /* 0x0000000203037219 */ /* 0x000fc800000006ff */
[----:B------:R-:W-:Y:S02]  /*5c80*/  LOP3.LUT R0, R3, R0, RZ, 0xfc, !PT ;  /* 0x0000000003007212 */ /* 0x000fe400078efcff */
[----:B------:R-:W0:Y:S02]  /*5c90*/  LDS R5, [UR6] ;  /* 0x00000006ff057984 */ /* 0x000e240008000800 */
[C---:B------:R-:W-:Y:S02]  /*5ca0*/  LOP3.LUT R2, R0.reuse, 0xffff, RZ, 0xc0, !PT ;  /* 0x0000ffff00027812 */ /* 0x040fe400078ec0ff */
[----:B0-----:R-:W-:-:S04]  /*5cb0*/  LOP3.LUT R3, R0, 0xffff, R5, 0x80, !PT ;  /* 0x0000ffff00037812 */ /* 0x001fc800078e8005 */
[----:B------:R-:W-:-:S13]  /*5cc0*/  ISETP.NE.AND P0, PT, R3, R2, PT ;  /* 0x000000020300720c */ /* 0x000fda0003f05270 */
[----:B------:R-:W-:Y:S05]  /*5cd0*/  @P0 BRA `(.L_x_14) ;  /* 0x0000000000500947 */ /* 0x000fea0003800000 */
[----:B------:R-:W-:Y:S02]  /*5ce0*/  SHF.R.U32.HI R5, RZ, 0x10, R5 ;  /* 0x00000010ff057819 */ /* 0x000fe40000011605 */
[----:B------:R-:W-:-:S04]  /*5cf0*/  SHF.R.U32.HI R2, RZ, 0x10, R0 ;  /* 0x00000010ff027819 */ /* 0x000fc80000011600 */
[----:B------:R-:W-:-:S04]  /*5d00*/  LOP3.LUT R5, R5, R2, RZ, 0xc0, !PT ;  /* 0x0000000205057212 */ /* 0x000fc800078ec0ff */
[----:B------:R-:W-:-:S13]  /*5d10*/  ISETP.NE.AND P0, PT, R5, R2, PT ;  /* 0x000000020500720c */ /* 0x000fda0003f05270 */
[----:B------:R-:W-:Y:S05]  /*5d20*/  @P0 BRA `(.L_x_15) ;  /* 0x0000000000300947 */ /* 0x000fea0003800000 */
[----:B------:R-:W-:Y:S01]  /*5d30*/  R2UR UR4, R0 ;  /* 0x00000000000472ca */ /* 0x000fe200000e0000 */
[----:B------:R-:W-:Y:S01]  /*5d40*/  VOTEU.ANY UR5, UPT, PT ;  /* 0x0000000000057886 */ /* 0x000fe200038e0100 */
[----:B------:R-:W0:Y:S01]  /*5d50*/  S2R R0, SR_LANEID ;  /* 0x0000000000007919 */ /* 0x000e220000000000 */
[----:B------:R-:W-:-:S10]  /*5d60*/  UFLO.U32 UR5, UR5 ;  /* 0x00000005000572bd */ /* 0x000fd400080e0000 */
[----:B------:R-:W-:-:S06]  /*5d70*/  ULOP3.LUT UR4, URZ, UR4, URZ, 0x33, !UPT ;  /* 0x00000004ff047292 */ /* 0x000fcc000f8e33ff */
[----:B------:R-:W-:-:S04]  /*5d80*/  IMAD.U32 R2, RZ, RZ, UR4 ;  /* 0x00000004ff027e24 */ /* 0x000fc8000f8e00ff */
[----:B------:R-:W1:Y:S02]  /*5d90*/  REDUX UR7, R2 ;  /* 0x00000000020773c4 */ /* 0x000e640000000000 */
[----:B------:R3:W-:Y:S01]  /*5da0*/  UTCATOMSWS.AND URZ, UR4 ;  /* 0x0000000400ff79e3 */ /* 0x0007e20008000000 */
[----:B0-----:R-:W-:Y:S01]  /*5db0*/  ISETP.EQ.U32.AND P0, PT, R0, UR5, PT ;  /* 0x0000000500007c0c */ /* 0x001fe2000bf02070 */
[----:B-1----:R-:W-:-:S12]  /*5dc0*/  IMAD.U32 R0, RZ, RZ, UR7 ;  /* 0x00000007ff007e24 */ /* 0x002fd8000f8e00ff */
[----:B------:R3:W-:Y:S01]  /*5dd0*/  @P0 ATOMS.AND RZ, [UR6], R0 ;  /* 0x00000000ffff098c */ /* 0x0007e2000a800006 */
[----:B------:R-:W-:Y:S05]  /*5de0*/  BRA `(.L_x_13) ;  /* 0x0000000000147947 */ /* 0x000fea0003800000 */
.L_x_15:
[----:B------:R-:W-:-:S07]  /*5df0*/  MOV R2, 0x5e10 ;  /* 0x00005e1000027802 */ /* 0x000fce0000000f00 */
[----:B------:R-:W-:Y:S05]  /*5e00*/  CALL.REL.NOINC `($__internal_0_$__cuda_sm10x_tcgen05_guardrail_trap_col_being_dealloced_not_returned_by_alloc) ;  /* 0x00000000002c7944 */ /* 0x000fea0003c00000 */
[----:B------:R-:W-:Y:S05]  /*5e10*/  BRA `(.L_x_13) ;  /* 0x0000000000087947 */ /* 0x000fea0003800000 */
.L_x_14:
[----:B------:R-:W-:-:S07]  /*5e20*/  MOV R2, 0x5e40 ;  /* 0x00005e4000027802 */ /* 0x000fce0000000f00 */
[----:B------:R-:W-:Y:S05]  /*5e30*/  CALL.REL.NOINC `($__internal_2_$__cuda_sm10x_tcgen05_guardrail_trap_unallocated_columns_being_dealloced) ;  /* 0x0000000000387944 */ /* 0x000fea0003c00000 */
.L_x_13:
[----:B------:R-:W-:Y:S01]  /*5e40*/  NOP ;  /* 0x0000000000007918 */ /* 0x000fe20000000000 */
[----:B0--3--:R-:W-:Y:S05]  /*5e50*/  EXIT ;  /* 0x000000000000794d */ /* 0x009fea0003800000 */
.L_x_8:
[----:B------:R-:W0:Y:S02]  /*5e60*/  SYNCS.PHASECHK.TRANS64.TRYWAIT P6, [UR10], R131 ;  /* 0x00000083ff0075a7 */ /* 0x000e2400080c110a */
[----:B0-----:R-:W-:Y:S05]  /*5e70*/  @!P6 BRA `(.L_x_8) ;  /* 0xfffffffc00f8e947 */ /* 0x001fea000383ffff */
[----:B------:R-:W-:Y:S05]  /*5e80*/  BRA `(.L_x_16) ;  /* 0xffffffe000e07947 */ /* 0x000fea000383ffff */
.L_x_12:
[----:B------:R-:W1:Y:S02]  /*5e90*/  SYNCS.PHASECHK.TRANS64.TRYWAIT P0, [UR10], R2 ;  /* 0x00000002ff0075a7 */ /* 0x000e64000800110a */
[----:B-1----:R-:W-:Y:S05]  /*5ea0*/  @!P0 BRA `(.L_x_12) ;  /* 0xfffffffc00f88947 */ /* 0x002fea000383ffff */
[----:B------:R-:W-:Y:S05]  /*5eb0*/  BRA `(.L_x_11) ;  /* 0xfffffff4003c7947 */ /* 0x000fea000383ffff */
        .weak           $__internal_0_$__cuda_sm10x_tcgen05_guardrail_trap_col_being_dealloced_not_returned_by_alloc
        .type           $__internal_0_$__cuda_sm10x_tcgen05_guardrail_trap_col_being_dealloced_not_returned_by_alloc,@function
        .size           $__internal_0_$__cuda_sm10x_tcgen05_guardrail_trap_col_being_dealloced_not_returned_by_alloc,($__internal_1_$__cuda_sm10x_tcgen05_guardrail_trap_phase_invalid_during_alloc - $__internal_0_$__cuda_sm10x_tcgen05_guardrail_trap_col_being_dealloced_not_returned_by_alloc)
$__internal_0_$__cuda_sm10x_tcgen05_guardrail_trap_col_being_dealloced_not_returned_by_alloc:
[----:B------:R-:W-:Y:S05]  /*5ec0*/  BPT.TRAP 0x1 ;  /* 0x000000040000795c */ /* 0x000fea0000300000 */
[----:B------:R-:W-:-:S04]  /*5ed0*/  IMAD.MOV.U32 R3, RZ, RZ, 0x0 ;  /* 0x00000000ff037424 */ /* 0x000fc800078e00ff */
[----:B------:R-:W-:Y:S05]  /*5ee0*/  RET.REL.NODEC R2 `(matmul_kernel) ;  /* 0xffffffa002447950 */ /* 0x000fea0003c3ffff */
        .weak           $__internal_1_$__cuda_sm10x_tcgen05_guardrail_trap_phase_invalid_during_alloc
        .type           $__internal_1_$__cuda_sm10x_tcgen05_guardrail_trap_phase_invalid_during_alloc,@function
        .size           $__internal_1_$__cuda_sm10x_tcgen05_guardrail_trap_phase_invalid_during_alloc,($__internal_2_$__cuda_sm10x_tcgen05_guardrail_trap_unallocated_columns_being_dealloced - $__internal_1_$__cuda_sm10x_tcgen05_guardrail_trap_phase_invalid_during_alloc)
$__internal_1_$__cuda_sm10x_tcgen05_guardrail_trap_phase_invalid_during_alloc:
[----:B------:R-:W-:Y:S05]  /*5ef0*/  BPT.TRAP 0x1 ;  /* 0x000000040000795c */ /* 0x000fea0000300000 */
[----:B------:R-:W-:-:S04]  /*5f00*/  IMAD.MOV.U32 R3, RZ, RZ, 0x0 ;  /* 0x00000000ff037424 */ /* 0x000fc800078e00ff */
[----:B------:R-:W-:Y:S05]  /*5f10*/  RET.REL.NODEC R2 `(matmul_kernel) ;  /* 0xffffffa002387950 */ /* 0x000fea0003c3ffff */
        .weak           $__internal_2_$__cuda_sm10x_tcgen05_guardrail_trap_unallocated_columns_being_dealloced
        .type           $__internal_2_$__cuda_sm10x_tcgen05_guardrail_trap_unallocated_columns_being_dealloced,@function
        .size           $__internal_2_$__cuda_sm10x_tcgen05_guardrail_trap_unallocated_columns_being_dealloced,(.L_x_20 - $__internal_2_$__cuda_sm10x_tcgen05_guardrail_trap_unallocated_columns_being_dealloced)
$__internal_2_$__cuda_sm10x_tcgen05_guardrail_trap_unallocated_columns_being_dealloced:
[----:B------:R-:W-:Y:S05]  /*5f20*/  BPT.TRAP 0x1 ;  /* 0x000000040000795c */ /* 0x000fea0000300000 */
[----:B------:R-:W-:-:S04]  /*5f30*/  IMAD.MOV.U32 R3, RZ, RZ, 0x0 ;  /* 0x00000000ff037424 */ /* 0x000fc800078e00ff */
[----:B------:R-:W-:Y:S05]  /*5f40*/  RET.REL.NODEC R2 `(matmul_kernel) ;  /* 0xffffffa0022c7950 */ /* 0x000fea0003c3ffff */
.L_x_17:
[----:B------:R-:W-:-:S00]  /*5f50*/  BRA `(.L_x_17) ;  /* 0xfffffffc00fc7947 */ /* 0x000fc0000383ffff */
[----:B------:R-:W-:-:S00]  /*5f60*/  NOP ;  /* 0x0000000000007918 */ /* 0x000fc00000000000 */
        /* <DEDUP_REMOVED lines=9> */
.L_x_20:


//--------------------- .nv.shared.matmul_kernel  --------------------------
	.section	.nv.shared.matmul_kernel,"aw",@nobits
	.sectionflags	@""
	.align	16
	.zero		1024


//--------------------- .nv.shared.reserved.0     --------------------------
	.section	.nv.shared.reserved.0,"aw",@nobits
	.align	8
	.weak		__nv_reservedSMEM_offset_0_alias
	.size		__nv_reservedSMEM_offset_0_alias, 0, 64
	.other		__nv_reservedSMEM_offset_0_alias,@"STO_CUDA_RESERVED_SHARED STV_DEFAULT"
__nv_reservedSMEM_offset_0_alias:
	.zero		0
.nv.shared.reserved.0:
	.zero		64
	.weak		__nv_reservedSMEM_allocation_phase
	.type		__nv_reservedSMEM_allocation_phase,@object
	.size		__nv_reservedSMEM_allocation_phase,(.L_0 - __nv_reservedSMEM_allocation_phase)
__nv_reservedSMEM_allocation_phase:
	.zero		1
.L_0:
	.zero		7
	.weak		__nv_reservedSMEM_devtool_atexit_pc
	.type		__nv_reservedSMEM_devtool_atexit_pc,@object
	.size		__nv_reservedSMEM_devtool_atexit_pc,(__nv_reservedSMEM_allocation_mask - __nv_reservedSMEM_devtool_atexit_pc)
__nv_reservedSMEM_devtool_atexit_pc:
	.zero		8
	.weak		__nv_reservedSMEM_allocation_mask
	.type		__nv_reservedSMEM_allocation_mask,@object
	.size		__nv_reservedSMEM_allocation_mask,(.L_2 - __nv_reservedSMEM_allocation_mask)
__nv_reservedSMEM_allocation_mask:
	.zero		4
.L_2:


//--------------------- .nv.constant0.matmul_kernel --------------------------
	.section	.nv.constant0.matmul_kernel,"a",@progbits
	.sectionflags	@""
	.align	4
.nv.constant0.matmul_kernel:
	.zero		976


//--------------------- SYMBOLS --------------------------

	.type		.nv.reservedSmem.offset0,@object
	.size		.nv.reservedSmem.offset0,0x4
	.type		.nv.reservedSmem.cap,@object
	.size		.nv.reservedSmem.cap,0x4
